	.target	sm_90a

	.elftype	@"ET_EXEC"


//--------------------- .note.nv.tkinfo           --------------------------
	.section	.note.nv.tkinfo,"",@"SHT_NOTE"
	.sectionflags	@"SHF_NOTE_NV_TKINFO"
	.tkinfo
        /*0018*/ 	.word	0x00000002
        /*0030*/ 	.string	""
        /*0030*/ 	.string	"ptxas"
        /*0030*/ 	.string	"Cuda compilation tools, release 13.0, V13.0.88"
        /*0030*/ 	.string	"Build cuda_13.0.r13.0/compiler.36424714_0"
        /*0030*/ 	.string	"-v  -suppress-debug-info  -lineinfo  -arch sm_90a "



//--------------------- .note.nv.cuinfo           --------------------------
	.section	.note.nv.cuinfo,"",@"SHT_NOTE"
	.sectionflags	@"SHF_NOTE_NV_CUINFO"
        /*0018*/ 	.short	0x0002
        /*001a*/ 	.short	0x005a
        /*001c*/ 	.short	0x0082
	.zero		2


//--------------------- .nv.info                  --------------------------
	.section	.nv.info,"",@"SHT_CUDA_INFO"
	.align	4


	//----- nvinfo : EIATTR_REGCOUNT
	.align		4
        /*0000*/ 	.byte	0x04, 0x2f
        /*0002*/ 	.short	(.L_1 - .L_0)
	.align		4
.L_0:
        /*0004*/ 	.word	index@(matmul_kernel)
        /*0008*/ 	.word	0x000000d4


	//----- nvinfo : EIATTR_FRAME_SIZE
	.align		4
.L_1:
        /*000c*/ 	.byte	0x04, 0x11
        /*000e*/ 	.short	(.L_3 - .L_2)
	.align		4
.L_2:
        /*0010*/ 	.word	index@(matmul_kernel)
        /*0014*/ 	.word	0x00000000


	//----- nvinfo : EIATTR_MIN_STACK_SIZE
	.align		4
.L_3:
        /*0018*/ 	.byte	0x04, 0x12
        /*001a*/ 	.short	(.L_5 - .L_4)
	.align		4
.L_4:
        /*001c*/ 	.word	index@(matmul_kernel)
        /*0020*/ 	.word	0x00000000
.L_5:


//--------------------- .nv.compat                --------------------------
	.section	.nv.compat,"",@"SHT_CUDA_COMPAT_INFO"
	.align	4
        /*0000*/ 	.byte	0x02, 0x09, 0x01, 0x00, 0x02, 0x02, 0x04, 0x00, 0x02, 0x05, 0x05, 0x00, 0x03, 0x07, 0x01, 0x01
        /*0010*/ 	.byte	0x02, 0x03, 0x00, 0x00, 0x02, 0x06, 0x01, 0x00, 0x04, 0x0b, 0x08, 0x00, 0x00, 0x00, 0x00, 0x00
        /*0020*/ 	.byte	0x00, 0x00, 0x00, 0x00


//--------------------- .nv.info.matmul_kernel    --------------------------
	.section	.nv.info.matmul_kernel,"",@"SHT_CUDA_INFO"
	.sectionflags	@""
	.align	4


	//----- nvinfo : EIATTR_CUDA_API_VERSION
	.align		4
        /*0000*/ 	.byte	0x04, 0x37
        /*0002*/ 	.short	(.L_7 - .L_6)
.L_6:
        /*0004*/ 	.word	0x00000082


	//----- nvinfo : EIATTR_KPARAM_INFO
	.align		4
.L_7:
        /*0008*/ 	.byte	0x04, 0x17
        /*000a*/ 	.short	(.L_9 - .L_8)
.L_8:
        /*000c*/ 	.word	0x00000000
        /*0010*/ 	.short	0x000d
        /*0012*/ 	.short	0x0048
        /*0014*/ 	.byte	0x00, 0xf4, 0x21, 0x00


	//----- nvinfo : EIATTR_KPARAM_INFO
	.align		4
.L_9:
        /*0018*/ 	.byte	0x04, 0x17
        /*001a*/ 	.short	(.L_11 - .L_10)
.L_10:
        /*001c*/ 	.word	0x00000000
        /*0020*/ 	.short	0x000c
        /*0022*/ 	.short	0x0040
        /*0024*/ 	.byte	0x00, 0xf4, 0x21, 0x00


	//----- nvinfo : EIATTR_KPARAM_INFO
	.align		4
.L_11:
        /*0028*/ 	.byte	0x04, 0x17
        /*002a*/ 	.short	(.L_13 - .L_12)
.L_12:
        /*002c*/ 	.word	0x00000000
        /*0030*/ 	.short	0x000b
        /*0032*/ 	.short	0x0038
        /*0034*/ 	.byte	0x00, 0xf0, 0x11, 0x00


	//----- nvinfo : EIATTR_KPARAM_INFO
	.align		4
.L_13:
        /*0038*/ 	.byte	0x04, 0x17
        /*003a*/ 	.short	(.L_15 - .L_14)
.L_14:
        /*003c*/ 	.word	0x00000000
        /*0040*/ 	.short	0x000a
        /*0042*/ 	.short	0x0034
        /*0044*/ 	.byte	0x00, 0xf0, 0x11, 0x00


	//----- nvinfo : EIATTR_KPARAM_INFO
	.align		4
.L_15:
        /*0048*/ 	.byte	0x04, 0x17
        /*004a*/ 	.short	(.L_17 - .L_16)
.L_16:
        /*004c*/ 	.word	0x00000000
        /*0050*/ 	.short	0x0009
        /*0052*/ 	.short	0x0030
        /*0054*/ 	.byte	0x00, 0xf0, 0x11, 0x00


	//----- nvinfo : EIATTR_KPARAM_INFO
	.align		4
.L_17:
        /*0058*/ 	.byte	0x04, 0x17
        /*005a*/ 	.short	(.L_19 - .L_18)
.L_18:
        /*005c*/ 	.word	0x00000000
        /*0060*/ 	.short	0x0008
        /*0062*/ 	.short	0x002c
        /*0064*/ 	.byte	0x00, 0xf0, 0x11, 0x00


	//----- nvinfo : EIATTR_KPARAM_INFO
	.align		4
.L_19:
        /*0068*/ 	.byte	0x04, 0x17
        /*006a*/ 	.short	(.L_21 - .L_20)
.L_20:
        /*006c*/ 	.word	0x00000000
        /*0070*/ 	.short	0x0007
        /*0072*/ 	.short	0x0028
        /*0074*/ 	.byte	0x00, 0xf0, 0x11, 0x00


	//----- nvinfo : EIATTR_KPARAM_INFO
	.align		4
.L_21:
        /*0078*/ 	.byte	0x04, 0x17
        /*007a*/ 	.short	(.L_23 - .L_22)
.L_22:
        /*007c*/ 	.word	0x00000000
        /*0080*/ 	.short	0x0006
        /*0082*/ 	.short	0x0024
        /*0084*/ 	.byte	0x00, 0xf0, 0x11, 0x00


	//----- nvinfo : EIATTR_KPARAM_INFO
	.align		4
.L_23:
        /*0088*/ 	.byte	0x04, 0x17
        /*008a*/ 	.short	(.L_25 - .L_24)
.L_24:
        /*008c*/ 	.word	0x00000000
        /*0090*/ 	.short	0x0005
        /*0092*/ 	.short	0x0020
        /*0094*/ 	.byte	0x00, 0xf0, 0x11, 0x00


	//----- nvinfo : EIATTR_KPARAM_INFO
	.align		4
.L_25:
        /*0098*/ 	.byte	0x04, 0x17
        /*009a*/ 	.short	(.L_27 - .L_26)
.L_26:
        /*009c*/ 	.word	0x00000000
        /*00a0*/ 	.short	0x0004
        /*00a2*/ 	.short	0x001c
        /*00a4*/ 	.byte	0x00, 0xf0, 0x11, 0x00


	//----- nvinfo : EIATTR_KPARAM_INFO
	.align		4
.L_27:
        /*00a8*/ 	.byte	0x04, 0x17
        /*00aa*/ 	.short	(.L_29 - .L_28)
.L_28:
        /*00ac*/ 	.word	0x00000000
        /*00b0*/ 	.short	0x0003
        /*00b2*/ 	.short	0x0018
        /*00b4*/ 	.byte	0x00, 0xf0, 0x11, 0x00


	//----- nvinfo : EIATTR_KPARAM_INFO
	.align		4
.L_29:
        /*00b8*/ 	.byte	0x04, 0x17
        /*00ba*/ 	.short	(.L_31 - .L_30)
.L_30:
        /*00bc*/ 	.word	0x00000000
        /*00c0*/ 	.short	0x0002
        /*00c2*/ 	.short	0x0010
        /*00c4*/ 	.byte	0x00, 0xf4, 0x21, 0x00


	//----- nvinfo : EIATTR_KPARAM_INFO
	.align		4
.L_31:
        /*00c8*/ 	.byte	0x04, 0x17
        /*00ca*/ 	.short	(.L_33 - .L_32)
.L_32:
        /*00cc*/ 	.word	0x00000000
        /*00d0*/ 	.short	0x0001
        /*00d2*/ 	.short	0x0008
        /*00d4*/ 	.byte	0x00, 0xf4, 0x21, 0x00


	//----- nvinfo : EIATTR_KPARAM_INFO
	.align		4
.L_33:
        /*00d8*/ 	.byte	0x04, 0x17
        /*00da*/ 	.short	(.L_35 - .L_34)
.L_34:
        /*00dc*/ 	.word	0x00000000
        /*00e0*/ 	.short	0x0000
        /*00e2*/ 	.short	0x0000
        /*00e4*/ 	.byte	0x00, 0xf4, 0x21, 0x00


	//----- nvinfo : EIATTR_EXPLICIT_CLUSTER
	.align		4
.L_35:
        /*00e8*/ 	.byte	0x01, 0x3e
	.zero		2


	//----- nvinfo : EIATTR_CTA_PER_CLUSTER
	.align		4
        /*00ec*/ 	.byte	0x04, 0x3d
        /*00ee*/ 	.short	(.L_37 - .L_36)
.L_36:
        /*00f0*/ 	.word	0x00000002
        /*00f4*/ 	.word	0x00000001
        /*00f8*/ 	.word	0x00000001


	//----- nvinfo : EIATTR_SPARSE_MMA_MASK
	.align		4
.L_37:
        /*00fc*/ 	.byte	0x03, 0x50
        /*00fe*/ 	.short	0x0000


	//----- nvinfo : EIATTR_MAXREG_COUNT
	.align		4
        /*0100*/ 	.byte	0x03, 0x1b
        /*0102*/ 	.short	0x00ff


	//----- nvinfo : EIATTR_NUM_BARRIERS
	.align		4
        /*0104*/ 	.byte	0x02, 0x4c
        /*0106*/ 	.byte	0x01
	.zero		1


	//----- nvinfo : EIATTR_MERCURY_ISA_VERSION
	.align		4
        /*0108*/ 	.byte	0x03, 0x5f
        /*010a*/ 	.short	0x0101


	//----- nvinfo : EIATTR_EXIT_INSTR_OFFSETS
	.align		4
        /*010c*/ 	.byte	0x04, 0x1c
        /*010e*/ 	.short	(.L_39 - .L_38)


	//   ....[0]....
.L_38:
        /*0110*/ 	.word	0x00008920


	//   ....[1]....
        /*0114*/ 	.word	0x00008940


	//----- nvinfo : EIATTR_REQNTID
	.align		4
.L_39:
        /*0118*/ 	.byte	0x04, 0x10
        /*011a*/ 	.short	(.L_41 - .L_40)
.L_40:
        /*011c*/ 	.word	0x00000080
        /*0120*/ 	.word	0x00000001
        /*0124*/ 	.word	0x00000001


	//----- nvinfo : EIATTR_CBANK_PARAM_SIZE
	.align		4
.L_41:
        /*0128*/ 	.byte	0x03, 0x19
        /*012a*/ 	.short	0x0050


	//----- nvinfo : EIATTR_PARAM_CBANK
	.align		4
        /*012c*/ 	.byte	0x04, 0x0a
        /*012e*/ 	.short	(.L_43 - .L_42)
	.align		4
.L_42:
        /*0130*/ 	.word	index@(.nv.constant0.matmul_kernel)
        /*0134*/ 	.short	0x0210
        /*0136*/ 	.short	0x0050


	//----- nvinfo : EIATTR_SW_WAR
	.align		4
.L_43:
        /*0138*/ 	.byte	0x04, 0x36
        /*013a*/ 	.short	(.L_45 - .L_44)
.L_44:
        /*013c*/ 	.word	0x00000008
.L_45:


//--------------------- .nv.callgraph             --------------------------
	.section	.nv.callgraph,"",@"SHT_CUDA_CALLGRAPH"
	.align	4
	.sectionentsize	8
	.align		4
        /*0000*/ 	.word	0x00000000
	.align		4
        /*0004*/ 	.word	0xffffffff
	.align		4
        /*0008*/ 	.word	0x00000000
	.align		4
        /*000c*/ 	.word	0xfffffffe
	.align		4
        /*0010*/ 	.word	0x00000000
	.align		4
        /*0014*/ 	.word	0xfffffffd
	.align		4
        /*0018*/ 	.word	0x00000000
	.align		4
        /*001c*/ 	.word	0xfffffffc


//--------------------- .text.matmul_kernel       --------------------------
	.section	.text.matmul_kernel,"ax",@progbits
	.align	128
        .global         matmul_kernel
        .type           matmul_kernel,@function
        .size           matmul_kernel,(.L_x_3 - matmul_kernel)
        .other          matmul_kernel,@"STO_CUDA_ENTRY STV_DEFAULT"
matmul_kernel:
.text.matmul_kernel:
[----:B------:R-:W-:Y:S01]  /*0000*/  LDC R1, c[0x0][0x28] ;  /* 0x00000a00ff017b82 */ /* 0x000fe20000000800 */
[----:B------:R-:W-:Y:S01]  /*0010*/  ULDC.64 UR32, c[0x0][0x228] ;  /* 0x00008a0000207ab9 */ /* 0x000fe20000000a00 */
[----:B------:R-:W-:Y:S01]  /*0020*/  ULDC.64 UR20, c[0x0][0x230] ;  /* 0x00008c0000147ab9 */ /* 0x000fe20000000a00 */
[----:B------:R-:W-:Y:S02]  /*0030*/  UIADD3 UR4, UR33, 0xff, URZ ;  /* 0x000000ff21047890 */ /* 0x000fe4000fffe03f */
[----:B------:R-:W-:Y:S01]  /*0040*/  IABS R40, UR33 ;  /* 0x0000002100287c13 */ /* 0x000fe20008000000 */
[----:B------:R-:W-:Y:S02]  /*0050*/  UIADD3 UR22, UR20, 0x1f, URZ ;  /* 0x0000001f14167890 */ /* 0x000fe4000fffe03f */
[----:B------:R-:W1:Y:S01]  /*0060*/  LDC.64 R146, c[0x0][0x238] ;  /* 0x00008e00ff927b82 */ /* 0x000e620000000a00 */
[----:B------:R-:W-:Y:S01]  /*0070*/  USHF.R.S32.HI UR5, URZ, 0x1f, UR4 ;  /* 0x0000001f3f057899 */ /* 0x000fe20008011404 */
[----:B------:R-:W2:Y:S01]  /*0080*/  I2F.RP R8, R40 ;  /* 0x0000002800087306 */ /* 0x000ea20000209400 */
[----:B------:R-:W-:Y:S01]  /*0090*/  UMOV UR50, 0x400 ;  /* 0x0000040000327882 */ /* 0x000fe20000000000 */
[----:B------:R-:W-:Y:S01]  /*00a0*/  ULDC.64 UR58, c[0x0][0x208] ;  /* 0x00008200003a7ab9 */ /* 0x000fe20000000a00 */
[----:B------:R-:W-:-:S03]  /*00b0*/  ULEA.HI UR5, UR5, UR4, URZ, 0x8 ;  /* 0x0000000405057291 */ /* 0x000fc6000f8f403f */
[----:B------:R-:W3:Y:S01]  /*00c0*/  S2UR UR4, SR_CTAID.X ;  /* 0x00000000000479c3 */ /* 0x000ee20000002500 */
[----:B------:R-:W-:-:S04]  /*00d0*/  USHF.R.S32.HI UR5, URZ, 0x8, UR5 ;  /* 0x000000083f057899 */ /* 0x000fc80008011405 */
[----:B------:R-:W-:Y:S01]  /*00e0*/  USHF.L.U32 UR6, UR5, 0x3, URZ ;  /* 0x0000000305067899 */ /* 0x000fe2000800063f */
[----:B--2---:R-:W-:Y:S05]  /*00f0*/  MUFU.RCP R8, R8 ;  /* 0x0000000800087308 */ /* 0x004fea0000001000 */
[----:B------:R-:W-:-:S05]  /*0100*/  IMAD.U32 R4, RZ, RZ, UR6 ;  /* 0x00000006ff047e24 */ /* 0x000fca000f8e00ff */
[-C--:B------:R-:W-:Y:S02]  /*0110*/  IABS R0, R4.reuse ;  /* 0x0000000400007213 */ /* 0x080fe40000000000 */
[----:B------:R-:W-:Y:S02]  /*0120*/  IABS R4, R4 ;  /* 0x0000000400047213 */ /* 0x000fe40000000000 */
[----:B------:R-:W-:Y:S02]  /*0130*/  R2UR UR10, R0 ;  /* 0x00000000000a72ca */ /* 0x000fe400000e0000 */
[----:B---3--:R-:W-:Y:S01]  /*0140*/  I2FP.F32.U32 R2, UR4 ;  /* 0x0000000400027c45 */ /* 0x008fe20008201000 */
[----:B------:R-:W-:-:S04]  /*0150*/  ULDC UR4, c[0x0][0x150] ;  /* 0x0000540000047ab9 */ /* 0x000fc80000000800 */
[----:B------:R-:W-:Y:S01]  /*0160*/  FMUL R3, R2, UR4 ;  /* 0x0000000402037c20 */ /* 0x000fe20008400000 */
[----:B------:R-:W-:-:S05]  /*0170*/  UMOV UR4, URZ ;  /* 0x0000003f00047c82 */ /* 0x000fca0008000000 */
[----:B------:R-:W2:Y:S08]  /*0180*/  I2F.RP R0, UR10 ;  /* 0x0000000a00007d06 */ /* 0x000eb00008209400 */
[----:B------:R-:W3:Y:S08]  /*0190*/  F2I.U32.TRUNC.NTZ R3, R3 ;  /* 0x0000000300037305 */ /* 0x000ef0000020f000 */
[----:B--2---:R-:W2:Y:S01]  /*01a0*/  MUFU.RCP R0, R0 ;  /* 0x0000000000007308 */ /* 0x004ea20000001000 */
[----:B---3--:R-:W-:Y:S01]  /*01b0*/  R2UR UR8, R3 ;  /* 0x00000000030872ca */ /* 0x008fe200000e0000 */
[----:B--2---:R-:W-:-:S12]  /*01c0*/  VIADD R2, R0, 0xffffffe ;  /* 0x0ffffffe00027836 */ /* 0x004fd80000000000 */
[----:B------:R-:W-:Y:S01]  /*01d0*/  IMAD.U32 R5, RZ, RZ, UR8 ;  /* 0x00000008ff057e24 */ /* 0x000fe2000f8e00ff */
[----:B------:R-:W2:Y:S04]  /*01e0*/  F2I.FTZ.U32.TRUNC.NTZ R2, R2 ;  /* 0x0000000200027305 */ /* 0x000ea8000021f000 */
[----:B------:R-:W-:-:S04]  /*01f0*/  IABS R0, R5 ;  /* 0x0000000500007213 */ /* 0x000fc80000000000 */
[----:B------:R-:W-:Y:S01]  /*0200*/  R2UR UR9, R0 ;  /* 0x00000000000972ca */ /* 0x000fe200000e0000 */
[----:B------:R-:W-:Y:S01]  /*0210*/  IMAD.MOV R0, RZ, RZ, -R4 ;  /* 0x000000ffff007224 */ /* 0x000fe200078e0a04 */
[----:B--2---:R-:W-:-:S13]  /*0220*/  R2UR UR5, R2 ;  /* 0x00000000020572ca */ /* 0x004fda00000e0000 */
[----:B------:R-:W-:-:S04]  /*0230*/  UIADD3 UR7, URZ, -UR5, URZ ;  /* 0x800000053f077290 */ /* 0x000fc8000fffe03f */
[----:B------:R-:W-:-:S04]  /*0240*/  UIMAD UR7, UR7, UR10, URZ ;  /* 0x0000000a070772a4 */ /* 0x000fc8000f8e023f */
[----:B------:R-:W-:-:S03]  /*0250*/  UIMAD.WIDE.U32 UR4, UR5, UR7, UR4 ;  /* 0x00000007050472a5 */ /* 0x000fc6000f8e0004 */
[----:B------:R-:W-:Y:S01]  /*0260*/  R2UR UR7, R0 ;  /* 0x00000000000772ca */ /* 0x000fe200000e0000 */
[----:B------:R-:W-:-:S12]  /*0270*/  UIMAD.WIDE.U32 UR4, UR5, UR9, URZ ;  /* 0x00000009050472a5 */ /* 0x000fd8000f8e003f */
[----:B------:R-:W-:-:S04]  /*0280*/  UIMAD UR4, UR5, UR7, UR9 ;  /* 0x00000007050472a4 */ /* 0x000fc8000f8e0209 */
[----:B------:R-:W-:-:S11]  /*0290*/  UISETP.GT.U32.AND UP1, UPT, UR10, UR4, UPT ;  /* 0x000000040a00728c */ /* 0x000fd6000bf24070 */
[----:B------:R-:W-:Y:S02]  /*02a0*/  @!UP1 UIADD3 UR4, UR4, -UR10, URZ ;  /* 0x8000000a04049290 */ /* 0x000fe4000fffe03f */
[----:B------:R-:W-:Y:S02]  /*02b0*/  @!UP1 UIADD3 UR5, UR5, 0x1, URZ ;  /* 0x0000000105059890 */ /* 0x000fe4000fffe03f */
[----:B------:R-:W-:Y:S02]  /*02c0*/  UISETP.GE.U32.AND UP0, UPT, UR4, UR10, UPT ;  /* 0x0000000a0400728c */ /* 0x000fe4000bf06070 */
[----:B------:R-:W-:-:S04]  /*02d0*/  ULOP3.LUT UR4, UR8, UR6, URZ, 0x3c, !UPT ;  /* 0x0000000608047292 */ /* 0x000fc8000f8e3c3f */
[----:B------:R-:W-:Y:S02]  /*02e0*/  UISETP.GE.AND UP1, UPT, UR4, URZ, UPT ;  /* 0x0000003f0400728c */ /* 0x000fe4000bf26270 */
[----:B------:R-:W-:-:S03]  /*02f0*/  UIADD3 UR4, UR32, 0x3f, URZ ;  /* 0x0000003f20047890 */ /* 0x000fc6000fffe03f */
[----:B------:R-:W-:Y:S02]  /*0300*/  @UP0 UIADD3 UR5, UR5, 0x1, URZ ;  /* 0x0000000105050890 */ /* 0x000fe4000fffe03f */
[----:B------:R-:W-:-:S05]  /*0310*/  UISETP.NE.AND UP0, UPT, UR6, URZ, UPT ;  /* 0x0000003f0600728c */ /* 0x000fca000bf05270 */
[----:B------:R-:W-:Y:S01]  /*0320*/  UMOV UR7, UR5 ;  /* 0x0000000500077c82 */ /* 0x000fe20008000000 */
[----:B------:R-:W-:Y:S02]  /*0330*/  USHF.R.S32.HI UR5, URZ, 0x1f, UR4 ;  /* 0x0000001f3f057899 */ /* 0x000fe40008011404 */
[----:B------:R-:W-:Y:S02]  /*0340*/  @!UP1 UIADD3 UR7, -UR7, URZ, URZ ;  /* 0x0000003f07079290 */ /* 0x000fe4000fffe13f */
[----:B------:R-:W-:Y:S02]  /*0350*/  ULEA.HI UR5, UR5, UR4, URZ, 0x6 ;  /* 0x0000000405057291 */ /* 0x000fe4000f8f303f */
[----:B------:R-:W-:Y:S02]  /*0360*/  @!UP0 ULOP3.LUT UR7, URZ, UR6, URZ, 0x33, !UPT ;  /* 0x000000063f078292 */ /* 0x000fe4000f8e333f */
[----:B------:R-:W-:Y:S02]  /*0370*/  UISETP.GT.AND UP1, UPT, UR22, 0x3f, UPT ;  /* 0x0000003f1600788c */ /* 0x000fe4000bf24270 */
[----:B------:R-:W-:-:S02]  /*0380*/  USHF.L.U32 UR9, UR7, 0x3, URZ ;  /* 0x0000000307097899 */ /* 0x000fc4000800063f */
[----:B------:R-:W-:Y:S02]  /*0390*/  UIADD3 UR7, -UR7, URZ, URZ ;  /* 0x0000003f07077290 */ /* 0x000fe4000fffe13f */
[----:B------:R-:W-:Y:S02]  /*03a0*/  ULEA.HI.SX32 UR5, UR5, -UR9, 0x1a ;  /* 0x8000000905057291 */ /* 0x000fe4000f8fd23f */
[----:B------:R-:W-:Y:S02]  /*03b0*/  UIMAD UR11, UR6, UR7, UR8 ;  /* 0x00000007060b72a4 */ /* 0x000fe4000f8e0208 */
[----:B------:R-:W-:-:S04]  /*03c0*/  UISETP.LT.AND UP0, UPT, UR5, 0x8, UPT ;  /* 0x000000080500788c */ /* 0x000fc8000bf01270 */
[----:B------:R-:W-:Y:S01]  /*03d0*/  USEL UR10, UR5, 0x8, UP0 ;  /* 0x00000008050a7887 */ /* 0x000fe20008000000 */
[----:B------:R-:W-:Y:S02]  /*03e0*/  IMAD.U32 R5, RZ, RZ, UR11 ;  /* 0x0000000bff057e24 */ /* 0x000fe4000f8e00ff */
[----:B------:R-:W2:Y:S01]  /*03f0*/  S2UR UR5, SR_CgaCtaId ;  /* 0x00000000000579c3 */ /* 0x000ea20000008800 */
[----:B------:R-:W-:Y:S02]  /*0400*/  ULOP3.LUT UR4, UR11, UR10, URZ, 0x3c, !UPT ;  /* 0x0000000a0b047292 */ /* 0x000fe4000f8e3c3f */
[----:B------:R-:W-:Y:S01]  /*0410*/  IMAD.U32 R4, RZ, RZ, UR10 ;  /* 0x0000000aff047e24 */ /* 0x000fe2000f8e00ff */
[----:B------:R-:W-:Y:S01]  /*0420*/  IABS R9, R5 ;  /* 0x0000000500097213 */ /* 0x000fe20000000000 */
[----:B------:R-:W-:Y:S02]  /*0430*/  UISETP.NE.AND UP0, UPT, UR10, URZ, UPT ;  /* 0x0000003f0a00728c */ /* 0x000fe4000bf05270 */
[----:B------:R-:W-:-:S02]  /*0440*/  ISETP.LE.AND P2, PT, RZ, UR4, PT ;  /* 0x00000004ff007c0c */ /* 0x000fc4000bf43270 */
[-C--:B------:R-:W-:Y:S02]  /*0450*/  IABS R7, R4.reuse ;  /* 0x0000000400077213 */ /* 0x080fe40000000000 */
[----:B------:R-:W-:Y:S02]  /*0460*/  IABS R4, R4 ;  /* 0x0000000400047213 */ /* 0x000fe40000000000 */
[----:B------:R-:W3:Y:S03]  /*0470*/  I2F.RP R0, R7 ;  /* 0x0000000700007306 */ /* 0x000ee60000209400 */
[----:B------:R-:W-:Y:S01]  /*0480*/  IMAD.MOV R4, RZ, RZ, -R4 ;  /* 0x000000ffff047224 */ /* 0x000fe200078e0a04 */
[----:B--2---:R-:W-:-:S04]  /*0490*/  ULEA UR50, UR5, UR50, 0x18 ;  /* 0x0000003205327291 */ /* 0x004fc8000f8ec03f */
[----:B---3--:R-:W2:Y:S02]  /*04a0*/  MUFU.RCP R0, R0 ;  /* 0x0000000000007308 */ /* 0x008ea40000001000 */
[----:B--2---:R-:W-:-:S06]  /*04b0*/  VIADD R2, R0, 0xffffffe ;  /* 0x0ffffffe00027836 */ /* 0x004fcc0000000000 */
[----:B------:R2:W3:Y:S02]  /*04c0*/  F2I.FTZ.U32.TRUNC.NTZ R3, R2 ;  /* 0x0000000200037305 */ /* 0x0004e4000021f000 */
[----:B--2---:R-:W-:Y:S02]  /*04d0*/  IMAD.MOV.U32 R2, RZ, RZ, RZ ;  /* 0x000000ffff027224 */ /* 0x004fe400078e00ff */
[----:B---3--:R-:W-:-:S04]  /*04e0*/  IMAD.MOV R6, RZ, RZ, -R3 ;  /* 0x000000ffff067224 */ /* 0x008fc800078e0a03 */
[----:B------:R-:W-:Y:S02]  /*04f0*/  IMAD R5, R6, R7, RZ ;  /* 0x0000000706057224 */ /* 0x000fe400078e02ff */
[----:B------:R-:W-:Y:S02]  /*0500*/  VIADD R6, R8, 0xffffffe ;  /* 0x0ffffffe08067836 */ /* 0x000fe40000000000 */
[----:B------:R-:W-:Y:S01]  /*0510*/  IMAD.HI.U32 R2, R3, R5, R2 ;  /* 0x0000000503027227 */ /* 0x000fe200078e0002 */
[----:B------:R-:W-:-:S04]  /*0520*/  IABS R3, UR32 ;  /* 0x0000002000037c13 */ /* 0x000fc80008000000 */
[----:B------:R-:W2:Y:S01]  /*0530*/  I2F.RP R5, R3 ;  /* 0x0000000300057306 */ /* 0x000ea20000209400 */
[----:B------:R-:W-:Y:S02]  /*0540*/  IMAD.HI.U32 R0, R2, R9, RZ ;  /* 0x0000000902007227 */ /* 0x000fe400078e00ff */
[----:B------:R-:W3:Y:S02]  /*0550*/  S2R R2, SR_TID.X ;  /* 0x0000000000027919 */ /* 0x000ee40000002100 */
[----:B------:R-:W-:-:S05]  /*0560*/  IMAD R4, R0, R4, R9 ;  /* 0x0000000400047224 */ /* 0x000fca00078e0209 */
[----:B------:R-:W-:Y:S01]  /*0570*/  ISETP.GT.U32.AND P1, PT, R7, R4, PT ;  /* 0x000000040700720c */ /* 0x000fe20003f24070 */
[----:B--2---:R-:W2:-:S12]  /*0580*/  MUFU.RCP R5, R5 ;  /* 0x0000000500057308 */ /* 0x004e980000001000 */
[----:B------:R-:W-:Y:S02]  /*0590*/  @!P1 IMAD.IADD R4, R4, 0x1, -R7 ;  /* 0x0000000104049824 */ /* 0x000fe400078e0a07 */
[----:B------:R-:W-:-:S03]  /*05a0*/  @!P1 VIADD R0, R0, 0x1 ;  /* 0x0000000100009836 */ /* 0x000fc60000000000 */
[----:B------:R-:W-:Y:S02]  /*05b0*/  ISETP.GE.U32.AND P0, PT, R4, R7, PT ;  /* 0x000000070400720c */ /* 0x000fe40003f06070 */
[----:B------:R4:W5:Y:S01]  /*05c0*/  F2I.FTZ.U32.TRUNC.NTZ R7, R6 ;  /* 0x0000000600077305 */ /* 0x000962000021f000 */
[----:B--2---:R-:W-:Y:S01]  /*05d0*/  VIADD R4, R5, 0xffffffe ;  /* 0x0ffffffe05047836 */ /* 0x004fe20000000000 */
[----:B---3--:R-:W-:Y:S02]  /*05e0*/  SHF.R.U32.HI R8, RZ, 0x5, R2 ;  /* 0x00000005ff087819 */ /* 0x008fe40000011602 */
[----:B------:R-:W-:-:S04]  /*05f0*/  LOP3.LUT R142, R2, 0x3f, RZ, 0xc0, !PT ;  /* 0x0000003f028e7812 */ /* 0x000fc800078ec0ff */
[----:B------:R2:W3:Y:S01]  /*0600*/  F2I.FTZ.U32.TRUNC.NTZ R5, R4 ;  /* 0x0000000400057305 */ /* 0x0004e2000021f000 */
[----:B------:R-:W-:Y:S01]  /*0610*/  R2UR UR4, R8 ;  /* 0x00000000080472ca */ /* 0x000fe200000e0000 */
[----:B----4-:R-:W-:Y:S01]  /*0620*/  IMAD.MOV.U32 R6, RZ, RZ, RZ ;  /* 0x000000ffff067224 */ /* 0x010fe200078e00ff */
[----:B------:R-:W-:Y:S01]  /*0630*/  LEA.HI R189, R2, 0xe, RZ, 0x1a ;  /* 0x0000000e02bd7811 */ /* 0x000fe200078fd0ff */
[----:B------:R-:W-:Y:S01]  /*0640*/  @P0 VIADD R0, R0, 0x1 ;  /* 0x0000000100000836 */ /* 0x000fe20000000000 */
[----:B------:R-:W-:Y:S01]  /*0650*/  SHF.R.U32.HI R187, RZ, 0x6, R2 ;  /* 0x00000006ffbb7819 */ /* 0x000fe20000011602 */
[----:B-----5:R-:W-:Y:S01]  /*0660*/  IMAD.MOV R9, RZ, RZ, -R7 ;  /* 0x000000ffff097224 */ /* 0x020fe200078e0a07 */
[C---:B------:R-:W-:Y:S01]  /*0670*/  LEA.HI R131, R2.reuse, 0x1e, RZ, 0x1a ;  /* 0x0000001e02837811 */ /* 0x040fe200078fd0ff */
[----:B------:R-:W-:Y:S01]  /*0680*/  @!P2 IMAD.MOV R0, RZ, RZ, -R0 ;  /* 0x000000ffff00a224 */ /* 0x000fe200078e0a00 */
[----:B------:R-:W-:Y:S01]  /*0690*/  SGXT.U32 R187, R187, 0x1 ;  /* 0x00000001bbbb781a */ /* 0x000fe20000000000 */
[----:B------:R-:W-:Y:S01]  /*06a0*/  IMAD R9, R9, R40, RZ ;  /* 0x0000002809097224 */ /* 0x000fe200078e02ff */
[----:B------:R-:W-:Y:S01]  /*06b0*/  LOP3.LUT R130, R2, 0x1f, RZ, 0xc0, !PT ;  /* 0x0000001f02827812 */ /* 0x000fe200078ec0ff */
[----:B--2---:R-:W-:Y:S01]  /*06c0*/  IMAD.MOV.U32 R4, RZ, RZ, RZ ;  /* 0x000000ffff047224 */ /* 0x004fe200078e00ff */
[----:B------:R-:W-:Y:S01]  /*06d0*/  R2UR UR8, R0 ;  /* 0x00000000000872ca */ /* 0x000fe200000e0000 */
[----:B------:R-:W-:Y:S01]  /*06e0*/  ULEA UR6, UR5, UR4, 0x7 ;  /* 0x0000000405067291 */ /* 0x000fe2000f8e383f */
[----:B---3--:R-:W-:Y:S01]  /*06f0*/  IMAD.MOV R0, RZ, RZ, -R5 ;  /* 0x000000ffff007224 */ /* 0x008fe200078e0a05 */
[----:B------:R-:W-:Y:S01]  /*0700*/  LOP3.LUT R138, R187, 0x2, RZ, 0xfc, !PT ;  /* 0x00000002bb8a7812 */ /* 0x000fe200078efcff */
[----:B------:R-:W-:Y:S01]  /*0710*/  IMAD.HI.U32 R6, R7, R9, R6 ;  /* 0x0000000907067227 */ /* 0x000fe200078e0006 */
[----:B------:R-:W-:-:S02]  /*0720*/  LOP3.LUT R134, R187, 0x6, RZ, 0xfc, !PT ;  /* 0x00000006bb867812 */ /* 0x000fc400078efcff */
[C---:B------:R-:W-:Y:S01]  /*0730*/  LOP3.LUT R136, R187.reuse, 0x4, RZ, 0xfc, !PT ;  /* 0x00000004bb887812 */ /* 0x040fe200078efcff */
[----:B------:R-:W-:Y:S01]  /*0740*/  IMAD R7, R0, R3, RZ ;  /* 0x0000000300077224 */ /* 0x000fe200078e02ff */
[----:B------:R-:W-:Y:S01]  /*0750*/  @!UP0 ULOP3.LUT UR8, URZ, UR10, URZ, 0x33, !UPT ;  /* 0x0000000a3f088292 */ /* 0x000fe2000f8e333f */
[-C--:B-1----:R-:W-:Y:S01]  /*0760*/  IMAD R185, R187, R146.reuse, RZ ;  /* 0x00000092bbb97224 */ /* 0x082fe200078e02ff */
[----:B------:R-:W-:Y:S01]  /*0770*/  UISETP.GT.AND UP0, UPT, UR22, 0x1f, UPT ;  /* 0x0000001f1600788c */ /* 0x000fe2000bf04270 */
[----:B------:R-:W-:Y:S01]  /*0780*/  IMAD.HI.U32 R4, R5, R7, R4 ;  /* 0x0000000705047227 */ /* 0x000fe200078e0004 */
[----:B------:R-:W-:Y:S02]  /*0790*/  USHF.L.U32 UR4, UR8, 0x8, URZ ;  /* 0x0000000808047899 */ /* 0x000fe4000800063f */
[----:B------:R-:W-:Y:S01]  /*07a0*/  UIADD3 UR8, -UR8, URZ, URZ ;  /* 0x0000003f08087290 */ /* 0x000fe2000fffe13f */
[----:B------:R-:W-:Y:S01]  /*07b0*/  IMAD R183, R146, 0x2, R185 ;  /* 0x0000000292b77824 */ /* 0x000fe200078e02b9 */
[----:B------:R-:W-:Y:S01]  /*07c0*/  ULOP3.LUT UR7, UR4, 0x83, UR6, 0xf8, !UPT ;  /* 0x0000008304077892 */ /* 0x000fe2000f8ef806 */
[----:B------:R-:W-:Y:S01]  /*07d0*/  IMAD R126, R130, R147, RZ ;  /* 0x00000093827e7224 */ /* 0x000fe200078e02ff */
[----:B------:R-:W-:Y:S01]  /*07e0*/  UIMAD UR6, UR10, UR8, UR11 ;  /* 0x000000080a0672a4 */ /* 0x000fe2000f8e020b */
[----:B------:R-:W-:Y:S01]  /*07f0*/  IMAD R181, R146, 0x2, R183 ;  /* 0x0000000292b57824 */ /* 0x000fe200078e02b7 */
[----:B------:R-:W-:Y:S01]  /*0800*/  ULOP3.LUT UR10, UR7, 0x4, URZ, 0xfc, !UPT ;  /* 0x00000004070a7892 */ /* 0x000fe2000f8efc3f */
[----:B------:R-:W-:Y:S01]  /*0810*/  IMAD.SHL.U32 R123, R126, 0x4, RZ ;  /* 0x000000047e7b7824 */ /* 0x000fe200078e00ff */
[----:B------:R-:W-:Y:S01]  /*0820*/  UIADD3 UR6, UR9, UR6, URZ ;  /* 0x0000000609067290 */ /* 0x000fe2000fffe03f */
[----:B------:R-:W-:Y:S01]  /*0830*/  IMAD.U32 R0, RZ, RZ, UR7 ;  /* 0x00000007ff007e24 */ /* 0x000fe2000f8e00ff */
[----:B------:R-:W-:Y:S01]  /*0840*/  ULOP3.LUT UR9, UR7, 0x8, URZ, 0xfc, !UPT ;  /* 0x0000000807097892 */ /* 0x000fe2000f8efc3f */
[----:B------:R-:W-:Y:S01]  /*0850*/  IMAD R145, R146, 0x2, R181 ;  /* 0x0000000292917824 */ /* 0x000fe200078e02b5 */
[----:B------:R-:W-:Y:S01]  /*0860*/  ULOP3.LUT UR11, UR7, 0xc, URZ, 0xfc, !UPT ;  /* 0x0000000c070b7892 */ /* 0x000fe2000f8efc3f */
[----:B------:R-:W-:Y:S01]  /*0870*/  IMAD R128, R189, R146, RZ ;  /* 0x00000092bd807224 */ /* 0x000fe200078e02ff */
[----:B------:R-:W-:Y:S01]  /*0880*/  IABS R7, R0 ;  /* 0x0000000000077213 */ /* 0x000fe20000000000 */
[----:B------:R-:W-:Y:S01]  /*0890*/  IMAD.U32 R0, RZ, RZ, UR10 ;  /* 0x0000000aff007e24 */ /* 0x000fe2000f8e00ff */
[----:B------:R-:W-:Y:S01]  /*08a0*/  ULOP3.LUT UR12, UR7, 0x10, URZ, 0xfc, !UPT ;  /* 0x00000010070c7892 */ /* 0x000fe2000f8efc3f */
[----:B------:R-:W-:Y:S01]  /*08b0*/  IMAD.U32 R5, RZ, RZ, UR6 ;  /* 0x00000006ff057e24 */ /* 0x000fe2000f8e00ff */
[----:B------:R-:W-:Y:S01]  /*08c0*/  ULOP3.LUT UR13, UR7, 0x14, URZ, 0xfc, !UPT ;  /* 0x00000014070d7892 */ /* 0x000fe2000f8efc3f */
[----:B------:R-:W-:Y:S01]  /*08d0*/  IMAD.U32 R8, RZ, RZ, UR9 ;  /* 0x00000009ff087e24 */ /* 0x000fe2000f8e00ff */
[----:B------:R-:W-:Y:S01]  /*08e0*/  IABS R9, R0 ;  /* 0x0000000000097213 */ /* 0x000fe20000000000 */
[----:B------:R-:W-:Y:S01]  /*08f0*/  IMAD.HI.U32 R0, R6, R7, RZ ;  /* 0x0000000706007227 */ /* 0x000fe200078e00ff */
[----:B------:R-:W-:-:S02]  /*0900*/  ULOP3.LUT UR14, UR7, 0x18, URZ, 0xfc, !UPT ;  /* 0x00000018070e7892 */ /* 0x000fc4000f8efc3f */
[----:B------:R-:W-:Y:S01]  /*0910*/  IABS R11, R8 ;  /* 0x00000008000b7213 */ /* 0x000fe20000000000 */
[----:B------:R-:W-:Y:S01]  /*0920*/  IMAD R142, R5, 0x40, R142 ;  /* 0x00000040058e7824 */ /* 0x000fe200078e028e */
[----:B------:R-:W-:Y:S01]  /*0930*/  ULOP3.LUT UR15, UR7, 0x1c, URZ, 0xfc, !UPT ;  /* 0x0000001c070f7892 */ /* 0x000fe2000f8efc3f */
[----:B------:R-:W-:Y:S01]  /*0940*/  IMAD.HI.U32 R5, R6, R9, RZ ;  /* 0x0000000906057227 */ /* 0x000fe200078e00ff */
[----:B------:R-:W-:Y:S02]  /*0950*/  ULOP3.LUT UR16, UR7, 0x20, URZ, 0xfc, !UPT ;  /* 0x0000002007107892 */ /* 0x000fe4000f8efc3f */
[----:B------:R-:W-:Y:S01]  /*0960*/  ULOP3.LUT UR17, UR7, 0x24, URZ, 0xfc, !UPT ;  /* 0x0000002407117892 */ /* 0x000fe2000f8efc3f */
[----:B------:R-:W-:Y:S01]  /*0970*/  IMAD.U32 R10, RZ, RZ, UR11 ;  /* 0x0000000bff0a7e24 */ /* 0x000fe2000f8e00ff */
[----:B------:R-:W-:Y:S01]  /*0980*/  ULOP3.LUT UR18, UR7, 0x28, URZ, 0xfc, !UPT ;  /* 0x0000002807127892 */ /* 0x000fe2000f8efc3f */
[----:B------:R-:W-:Y:S01]  /*0990*/  IMAD.MOV R0, RZ, RZ, -R0 ;  /* 0x000000ffff007224 */ /* 0x000fe200078e0a00 */
[----:B------:R-:W-:Y:S01]  /*09a0*/  ULOP3.LUT UR19, UR7, 0x2c, URZ, 0xfc, !UPT ;  /* 0x0000002c07137892 */ /* 0x000fe2000f8efc3f */
[----:B------:R-:W-:Y:S01]  /*09b0*/  IMAD.MOV R8, RZ, RZ, -R5 ;  /* 0x000000ffff087224 */ /* 0x000fe200078e0a05 */
[----:B------:R-:W-:Y:S01]  /*09c0*/  IABS R13, R10 ;  /* 0x0000000a000d7213 */ /* 0x000fe20000000000 */
[----:B------:R-:W-:Y:S01]  /*09d0*/  IMAD R5, R40, R0, R7 ;  /* 0x0000000028057224 */ /* 0x000fe200078e0207 */
[----:B------:R-:W-:Y:S01]  /*09e0*/  ULOP3.LUT UR23, UR7, 0x30, URZ, 0xfc, !UPT ;  /* 0x0000003007177892 */ /* 0x000fe2000f8efc3f */
[----:B------:R-:W-:Y:S01]  /*09f0*/  IMAD.HI.U32 R0, R6, R11, RZ ;  /* 0x0000000b06007227 */ /* 0x000fe200078e00ff */
[----:B------:R-:W-:-:S02]  /*0a00*/  ULOP3.LUT UR24, UR7, 0x34, URZ, 0xfc, !UPT ;  /* 0x0000003407187892 */ /* 0x000fc4000f8efc3f */
[----:B------:R-:W-:Y:S01]  /*0a10*/  ULOP3.LUT UR25, UR7, 0x38, URZ, 0xfc, !UPT ;  /* 0x0000003807197892 */ /* 0x000fe2000f8efc3f */
[----:B------:R-:W-:Y:S01]  /*0a20*/  IMAD R7, R40, R8, R9 ;  /* 0x0000000828077224 */ /* 0x000fe200078e0209 */
[----:B------:R-:W-:Y:S01]  /*0a30*/  ULOP3.LUT UR26, UR7, 0x3c, URZ, 0xfc, !UPT ;  /* 0x0000003c071a7892 */ /* 0x000fe2000f8efc3f */
[----:B------:R-:W-:Y:S01]  /*0a40*/  IMAD.U32 R9, RZ, RZ, UR12 ;  /* 0x0000000cff097e24 */ /* 0x000fe2000f8e00ff */
[----:B------:R-:W-:Y:S01]  /*0a50*/  ULOP3.LUT UR27, UR7, 0x40, URZ, 0xfc, !UPT ;  /* 0x00000040071b7892 */ /* 0x000fe2000f8efc3f */
[----:B------:R-:W-:Y:S01]  /*0a60*/  IMAD.HI.U32 R8, R6, R13, RZ ;  /* 0x0000000d06087227 */ /* 0x000fe200078e00ff */
[C---:B------:R-:W-:Y:S01]  /*0a70*/  ISETP.GT.U32.AND P0, PT, R40.reuse, R5, PT ;  /* 0x000000052800720c */ /* 0x040fe20003f04070 */
[----:B------:R-:W-:Y:S01]  /*0a80*/  ULOP3.LUT UR28, UR7, 0x44, URZ, 0xfc, !UPT ;  /* 0x00000044071c7892 */ /* 0x000fe2000f8efc3f */
[----:B------:R-:W-:Y:S01]  /*0a90*/  IABS R12, R9 ;  /* 0x00000009000c7213 */ /* 0x000fe20000000000 */
[----:B------:R-:W-:Y:S01]  /*0aa0*/  IMAD.MOV R0, RZ, RZ, -R0 ;  /* 0x000000ffff007224 */ /* 0x000fe200078e0a00 */
[----:B------:R-:W-:Y:S01]  /*0ab0*/  ULOP3.LUT UR29, UR7, 0x48, URZ, 0xfc, !UPT ;  /* 0x00000048071d7892 */ /* 0x000fe2000f8efc3f */
[----:B------:R-:W-:Y:S01]  /*0ac0*/  IMAD.U32 R10, RZ, RZ, UR13 ;  /* 0x0000000dff0a7e24 */ /* 0x000fe2000f8e00ff */
[C---:B------:R-:W-:Y:S01]  /*0ad0*/  ISETP.GT.U32.AND P1, PT, R40.reuse, R7, PT ;  /* 0x000000072800720c */ /* 0x040fe20003f24070 */
[----:B------:R-:W-:Y:S01]  /*0ae0*/  IMAD.MOV R9, RZ, RZ, -R8 ;  /* 0x000000ffff097224 */ /* 0x000fe200078e0a08 */
[----:B------:R-:W-:Y:S01]  /*0af0*/  ULOP3.LUT UR30, UR7, 0x4c, URZ, 0xfc, !UPT ;  /* 0x0000004c071e7892 */ /* 0x000fe2000f8efc3f */
[C---:B------:R-:W-:Y:S01]  /*0b00*/  IMAD R8, R40.reuse, R0, R11 ;  /* 0x0000000028087224 */ /* 0x040fe200078e020b */
[----:B------:R-:W-:Y:S01]  /*0b10*/  IABS R0, R10 ;  /* 0x0000000a00007213 */ /* 0x000fe20000000000 */
[----:B------:R-:W-:Y:S01]  /*0b20*/  IMAD.U32 R10, RZ, RZ, UR14 ;  /* 0x0000000eff0a7e24 */ /* 0x000fe2000f8e00ff */
[----:B------:R-:W-:Y:S01]  /*0b30*/  ULOP3.LUT UR31, UR7, 0x50, URZ, 0xfc, !UPT ;  /* 0x00000050071f7892 */ /* 0x000fe2000f8efc3f */
[----:B------:R-:W-:Y:S01]  /*0b40*/  IMAD.MOV.U32 R11, RZ, RZ, R12 ;  /* 0x000000ffff0b7224 */ /* 0x000fe200078e000c */
[----:B------:R-:W-:Y:S01]  /*0b50*/  ULOP3.LUT UR34, UR7, 0x54, URZ, 0xfc, !UPT ;  /* 0x0000005407227892 */ /* 0x000fe2000f8efc3f */
[----:B------:R-:W-:Y:S01]  /*0b60*/  IMAD R9, R40, R9, R13 ;  /* 0x0000000928097224 */ /* 0x000fe200078e020d */
[----:B------:R-:W-:Y:S01]  /*0b70*/  IABS R15, R10 ;  /* 0x0000000a000f7213 */ /* 0x000fe20000000000 */
[----:B------:R-:W-:Y:S01]  /*0b80*/  IMAD.MOV.U32 R13, RZ, RZ, R0 ;  /* 0x000000ffff0d7224 */ /* 0x000fe200078e0000 */
[----:B------:R-:W-:Y:S01]  /*0b90*/  ULOP3.LUT UR35, UR7, 0x58, URZ, 0xfc, !UPT ;  /* 0x0000005807237892 */ /* 0x000fe2000f8efc3f */
[----:B------:R-:W-:Y:S01]  /*0ba0*/  IMAD.U32 R12, RZ, RZ, UR15 ;  /* 0x0000000fff0c7e24 */ /* 0x000fe2000f8e00ff */
[----:B------:R-:W-:Y:S01]  /*0bb0*/  ULOP3.LUT UR36, UR7, 0x5c, URZ, 0xfc, !UPT ;  /* 0x0000005c07247892 */ /* 0x000fe2000f8efc3f */
[----:B------:R-:W-:Y:S01]  /*0bc0*/  IMAD.HI.U32 R0, R6, R11, RZ ;  /* 0x0000000b06007227 */ /* 0x000fe200078e00ff */
[----:B------:R-:W-:Y:S01]  /*0bd0*/  ISETP.GT.U32.AND P3, PT, R40, R9, PT ;  /* 0x000000092800720c */ /* 0x000fe20003f64070 */
[----:B------:R-:W-:Y:S01]  /*0be0*/  ULOP3.LUT UR37, UR7, 0x60, URZ, 0xfc, !UPT ;  /* 0x0000006007257892 */ /* 0x000fe2000f8efc3f */
[----:B------:R-:W-:Y:S01]  /*0bf0*/  IABS R17, R12 ;  /* 0x0000000c00117213 */ /* 0x000fe20000000000 */
[----:B------:R-:W-:Y:S01]  /*0c00*/  IMAD.HI.U32 R10, R6, R13, RZ ;  /* 0x0000000d060a7227 */ /* 0x000fe200078e00ff */
[----:B------:R-:W-:Y:S01]  /*0c10*/  ISETP.GT.U32.AND P5, PT, R40, R8, PT ;  /* 0x000000082800720c */ /* 0x000fe20003fa4070 */
[----:B------:R-:W-:-:S02]  /*0c20*/  ULOP3.LUT UR38, UR7, 0x64, URZ, 0xfc, !UPT ;  /* 0x0000006407267892 */ /* 0x000fc4000f8efc3f */
[----:B------:R-:W-:Y:S01]  /*0c30*/  IMAD.MOV R0, RZ, RZ, -R0 ;  /* 0x000000ffff007224 */ /* 0x000fe200078e0a00 */
[----:B------:R-:W-:Y:S01]  /*0c40*/  ULOP3.LUT UR39, UR7, 0x68, URZ, 0xfc, !UPT ;  /* 0x0000006807277892 */ /* 0x000fe2000f8efc3f */
[----:B------:R-:W-:Y:S01]  /*0c50*/  IMAD.MOV R12, RZ, RZ, -R10 ;  /* 0x000000ffff0c7224 */ /* 0x000fe200078e0a0a */
[----:B------:R-:W-:Y:S01]  /*0c60*/  ULOP3.LUT UR40, UR7, 0x6c, URZ, 0xfc, !UPT ;  /* 0x0000006c07287892 */ /* 0x000fe2000f8efc3f */
[C---:B------:R-:W-:Y:S01]  /*0c70*/  IMAD R10, R40.reuse, R0, R11 ;  /* 0x00000000280a7224 */ /* 0x040fe200078e020b */
[----:B------:R-:W-:Y:S01]  /*0c80*/  ULOP3.LUT UR41, UR7, 0x70, URZ, 0xfc, !UPT ;  /* 0x0000007007297892 */ /* 0x000fe2000f8efc3f */
[----:B------:R-:W-:Y:S01]  /*0c90*/  IMAD.U32 R14, RZ, RZ, UR16 ;  /* 0x00000010ff0e7e24 */ /* 0x000fe2000f8e00ff */
[----:B------:R-:W-:Y:S01]  /*0ca0*/  ULOP3.LUT UR42, UR7, 0x74, URZ, 0xfc, !UPT ;  /* 0x00000074072a7892 */ /* 0x000fe2000f8efc3f */
[----:B------:R-:W-:Y:S01]  /*0cb0*/  IMAD R11, R40, R12, R13 ;  /* 0x0000000c280b7224 */ /* 0x000fe200078e020d */
[----:B------:R-:W-:Y:S01]  /*0cc0*/  ULOP3.LUT UR44, UR7, 0x7c, URZ, 0xfc, !UPT ;  /* 0x0000007c072c7892 */ /* 0x000fe2000f8efc3f */
[----:B------:R-:W-:Y:S01]  /*0cd0*/  IMAD.U32 R13, RZ, RZ, UR17 ;  /* 0x00000011ff0d7e24 */ /* 0x000fe2000f8e00ff */
[----:B------:R-:W-:Y:S01]  /*0ce0*/  IABS R19, R14 ;  /* 0x0000000e00137213 */ /* 0x000fe20000000000 */
[----:B------:R-:W-:Y:S01]  /*0cf0*/  IMAD.HI.U32 R0, R6, R15, RZ ;  /* 0x0000000f06007227 */ /* 0x000fe200078e00ff */
[----:B------:R-:W-:-:S02]  /*0d00*/  ULOP3.LUT UR43, UR7, 0x78, URZ, 0xfc, !UPT ;  /* 0x00000078072b7892 */ /* 0x000fc4000f8efc3f */
[----:B------:R-:W-:Y:S01]  /*0d10*/  IABS R14, R13 ;  /* 0x0000000d000e7213 */ /* 0x000fe20000000000 */
[----:B------:R-:W-:Y:S01]  /*0d20*/  IMAD.HI.U32 R12, R6, R17, RZ ;  /* 0x00000011060c7227 */ /* 0x000fe200078e00ff */
[----:B------:R-:W-:Y:S02]  /*0d30*/  UIADD3 UR8, UR20, -0x20, URZ ;  /* 0xffffffe014087890 */ /* 0x000fe4000fffe03f */
[----:B------:R-:W-:Y:S01]  /*0d40*/  USEL UR6, URZ, 0x4, !UP0 ;  /* 0x000000043f067887 */ /* 0x000fe2000c000000 */
[----:B------:R-:W-:Y:S01]  /*0d50*/  IMAD.MOV R0, RZ, RZ, -R0 ;  /* 0x000000ffff007224 */ /* 0x000fe200078e0a00 */
[----:B------:R-:W-:Y:S01]  /*0d60*/  UISETP.GE.AND UP0, UPT, UR22, 0x20, UPT ;  /* 0x000000201600788c */ /* 0x000fe2000bf06270 */
[----:B------:R-:W-:Y:S02]  /*0d70*/  IMAD.MOV R13, RZ, RZ, -R12 ;  /* 0x000000ffff0d7224 */ /* 0x000fe400078e0a0c */
[----:B------:R-:W-:Y:S02]  /*0d80*/  IMAD R12, R40, R0, R15 ;  /* 0x00000000280c7224 */ /* 0x000fe400078e020f */
[----:B------:R-:W-:-:S02]  /*0d90*/  IMAD.MOV.U32 R15, RZ, RZ, R14 ;  /* 0x000000ffff0f7224 */ /* 0x000fc400078e000e */
[----:B------:R-:W-:Y:S01]  /*0da0*/  IMAD.U32 R16, RZ, RZ, UR18 ;  /* 0x00000012ff107e24 */ /* 0x000fe2000f8e00ff */
[----:B------:R-:W-:Y:S01]  /*0db0*/  ISETP.GT.U32.AND P2, PT, R40, R12, PT ;  /* 0x0000000c2800720c */ /* 0x000fe20003f44070 */
[----:B------:R-:W-:-:S03]  /*0dc0*/  IMAD.HI.U32 R0, R6, R19, RZ ;  /* 0x0000001306007227 */ /* 0x000fc600078e00ff */
[----:B------:R-:W-:Y:S01]  /*0dd0*/  IABS R18, R16 ;  /* 0x0000001000127213 */ /* 0x000fe20000000000 */
[----:B------:R-:W-:-:S04]  /*0de0*/  IMAD.HI.U32 R14, R6, R15, RZ ;  /* 0x0000000f060e7227 */ /* 0x000fc800078e00ff */
[C---:B------:R-:W-:Y:S02]  /*0df0*/  IMAD R13, R40.reuse, R13, R17 ;  /* 0x0000000d280d7224 */ /* 0x040fe400078e0211 */
[----:B------:R-:W-:Y:S02]  /*0e00*/  IMAD.MOV R0, RZ, RZ, -R0 ;  /* 0x000000ffff007224 */ /* 0x000fe400078e0a00 */
[----:B------:R-:W-:Y:S02]  /*0e10*/  IMAD.U32 R17, RZ, RZ, UR19 ;  /* 0x00000013ff117e24 */ /* 0x000fe4000f8e00ff */
[----:B------:R-:W-:Y:S02]  /*0e20*/  IMAD.MOV R16, RZ, RZ, -R14 ;  /* 0x000000ffff107224 */ /* 0x000fe400078e0a0e */
[C---:B------:R-:W-:Y:S01]  /*0e30*/  IMAD R14, R40.reuse, R0, R19 ;  /* 0x00000000280e7224 */ /* 0x040fe200078e0213 */
[----:B------:R-:W-:Y:S01]  /*0e40*/  IABS R19, R17 ;  /* 0x0000001100137213 */ /* 0x000fe20000000000 */
[----:B------:R-:W-:-:S02]  /*0e50*/  IMAD R15, R40, R16, R15 ;  /* 0x00000010280f7224 */ /* 0x000fc400078e020f */
[----:B------:R-:W-:Y:S02]  /*0e60*/  IMAD.U32 R16, RZ, RZ, UR23 ;  /* 0x00000017ff107e24 */ /* 0x000fe4000f8e00ff */
[----:B------:R-:W-:Y:S02]  /*0e70*/  IMAD.MOV.U32 R17, RZ, RZ, R18 ;  /* 0x000000ffff117224 */ /* 0x000fe400078e0012 */
[----:B------:R-:W-:Y:S01]  /*0e80*/  IMAD.U32 R18, RZ, RZ, UR24 ;  /* 0x00000018ff127e24 */ /* 0x000fe2000f8e00ff */
[----:B------:R-:W-:Y:S01]  /*0e90*/  IABS R21, R16 ;  /* 0x0000001000157213 */ /* 0x000fe20000000000 */
[----:B------:R-:W-:-:S03]  /*0ea0*/  IMAD.HI.U32 R0, R6, R17, RZ ;  /* 0x0000001106007227 */ /* 0x000fc600078e00ff */
[----:B------:R-:W-:Y:S01]  /*0eb0*/  IABS R23, R18 ;  /* 0x0000001200177213 */ /* 0x000fe20000000000 */
[----:B------:R-:W-:-:S04]  /*0ec0*/  IMAD.HI.U32 R16, R6, R19, RZ ;  /* 0x0000001306107227 */ /* 0x000fc800078e00ff */
[----:B------:R-:W-:Y:S02]  /*0ed0*/  IMAD.MOV R0, RZ, RZ, -R0 ;  /* 0x000000ffff007224 */ /* 0x000fe400078e0a00 */
[----:B------:R-:W-:Y:S02]  /*0ee0*/  IMAD.MOV R18, RZ, RZ, -R16 ;  /* 0x000000ffff127224 */ /* 0x000fe400078e0a10 */
[C---:B------:R-:W-:Y:S02]  /*0ef0*/  IMAD R16, R40.reuse, R0, R17 ;  /* 0x0000000028107224 */ /* 0x040fe400078e0211 */
[----:B------:R-:W-:Y:S02]  /*0f00*/  IMAD.U32 R20, RZ, RZ, UR25 ;  /* 0x00000019ff147e24 */ /* 0x000fe4000f8e00ff */
[----:B------:R-:W-:Y:S02]  /*0f10*/  IMAD R17, R40, R18, R19 ;  /* 0x0000001228117224 */ /* 0x000fe400078e0213 */
[----:B------:R-:W-:Y:S01]  /*0f20*/  IMAD.U32 R19, RZ, RZ, UR26 ;  /* 0x0000001aff137e24 */ /* 0x000fe2000f8e00ff */
[----:B------:R-:W-:Y:S01]  /*0f30*/  IABS R25, R20 ;  /* 0x0000001400197213 */ /* 0x000fe20000000000 */
[----:B------:R-:W-:-:S03]  /*0f40*/  IMAD.HI.U32 R0, R6, R21, RZ ;  /* 0x0000001506007227 */ /* 0x000fc600078e00ff */
[----:B------:R-:W-:Y:S01]  /*0f50*/  IABS R20, R19 ;  /* 0x0000001300147213 */ /* 0x000fe20000000000 */
[----:B------:R-:W-:-:S04]  /*0f60*/  IMAD.HI.U32 R18, R6, R23, RZ ;  /* 0x0000001706127227 */ /* 0x000fc800078e00ff */
[----:B------:R-:W-:Y:S02]  /*0f70*/  IMAD.MOV R0, RZ, RZ, -R0 ;  /* 0x000000ffff007224 */ /* 0x000fe400078e0a00 */
[----:B------:R-:W-:Y:S02]  /*0f80*/  IMAD.MOV R19, RZ, RZ, -R18 ;  /* 0x000000ffff137224 */ /* 0x000fe400078e0a12 */
[----:B------:R-:W-:Y:S02]  /*0f90*/  IMAD R18, R40, R0, R21 ;  /* 0x0000000028127224 */ /* 0x000fe400078e0215 */
[----:B------:R-:W-:Y:S02]  /*0fa0*/  IMAD.MOV.U32 R21, RZ, RZ, R20 ;  /* 0x000000ffff157224 */ /* 0x000fe400078e0014 */
[----:B------:R-:W-:Y:S02]  /*0fb0*/  IMAD.U32 R22, RZ, RZ, UR27 ;  /* 0x0000001bff167e24 */ /* 0x000fe4000f8e00ff */
[----:B------:R-:W-:-:S03]  /*0fc0*/  IMAD.HI.U32 R0, R6, R25, RZ ;  /* 0x0000001906007227 */ /* 0x000fc600078e00ff */
[----:B------:R-:W-:Y:S01]  /*0fd0*/  IABS R24, R22 ;  /* 0x0000001600187213 */ /* 0x000fe20000000000 */
[----:B------:R-:W-:-:S04]  /*0fe0*/  IMAD.HI.U32 R20, R6, R21, RZ ;  /* 0x0000001506147227 */ /* 0x000fc800078e00ff */
[C---:B------:R-:W-:Y:S02]  /*0ff0*/  IMAD R19, R40.reuse, R19, R23 ;  /* 0x0000001328137224 */ /* 0x040fe400078e0217 */
[----:B------:R-:W-:Y:S02]  /*1000*/  IMAD.MOV R0, RZ, RZ, -R0 ;  /* 0x000000ffff007224 */ /* 0x000fe400078e0a00 */
[----:B------:R-:W-:Y:S02]  /*1010*/  IMAD.U32 R23, RZ, RZ, UR28 ;  /* 0x0000001cff177e24 */ /* 0x000fe4000f8e00ff */
[----:B------:R-:W-:Y:S02]  /*1020*/  IMAD.MOV R22, RZ, RZ, -R20 ;  /* 0x000000ffff167224 */ /* 0x000fe400078e0a14 */
[----:B------:R-:W-:Y:S01]  /*1030*/  @!P0 IMAD.IADD R5, R5, 0x1, -R40 ;  /* 0x0000000105058824 */ /* 0x000fe200078e0a28 */
[C---:B------:R-:W-:Y:S01]  /*1040*/  ISETP.GT.U32.AND P0, PT, R40.reuse, R10, PT ;  /* 0x0000000a2800720c */ /* 0x040fe20003f04070 */
[C---:B------:R-:W-:Y:S01]  /*1050*/  IMAD R20, R40.reuse, R0, R25 ;  /* 0x0000000028147224 */ /* 0x040fe200078e0219 */
[----:B------:R-:W-:Y:S01]  /*1060*/  IABS R25, R23 ;  /* 0x0000001700197213 */ /* 0x000fe20000000000 */
[C---:B------:R-:W-:Y:S01]  /*1070*/  IMAD R21, R40.reuse, R22, R21 ;  /* 0x0000001628157224 */ /* 0x040fe200078e0215 */
[----:B------:R-:W-:Y:S01]  /*1080*/  ISETP.GT.U32.AND P4, PT, R40, R5, PT ;  /* 0x000000052800720c */ /* 0x000fe20003f84070 */
[----:B------:R-:W-:-:S02]  /*1090*/  IMAD.U32 R22, RZ, RZ, UR29 ;  /* 0x0000001dff167e24 */ /* 0x000fc4000f8e00ff */
[----:B------:R-:W-:Y:S02]  /*10a0*/  IMAD.MOV.U32 R23, RZ, RZ, R24 ;  /* 0x000000ffff177224 */ /* 0x000fe400078e0018 */
[----:B------:R-:W-:Y:S01]  /*10b0*/  IMAD.U32 R24, RZ, RZ, UR30 ;  /* 0x0000001eff187e24 */ /* 0x000fe2000f8e00ff */
[----:B------:R-:W-:Y:S01]  /*10c0*/  IABS R27, R22 ;  /* 0x00000016001b7213 */ /* 0x000fe20000000000 */
[----:B------:R-:W-:-:S03]  /*10d0*/  IMAD.HI.U32 R0, R6, R23, RZ ;  /* 0x0000001706007227 */ /* 0x000fc600078e00ff */
[----:B------:R-:W-:Y:S01]  /*10e0*/  IABS R29, R24 ;  /* 0x00000018001d7213 */ /* 0x000fe20000000000 */
[----:B------:R-:W-:-:S04]  /*10f0*/  IMAD.HI.U32 R22, R6, R25, RZ ;  /* 0x0000001906167227 */ /* 0x000fc800078e00ff */
[----:B------:R-:W-:Y:S01]  /*1100*/  @!P1 IMAD.IADD R7, R7, 0x1, -R40 ;  /* 0x0000000107079824 */ /* 0x000fe200078e0a28 */
[C---:B------:R-:W-:Y:S01]  /*1110*/  ISETP.GT.U32.AND P1, PT, R40.reuse, R11, PT ;  /* 0x0000000b2800720c */ /* 0x040fe20003f24070 */
[----:B------:R-:W-:Y:S02]  /*1120*/  IMAD.MOV R0, RZ, RZ, -R0 ;  /* 0x000000ffff007224 */ /* 0x000fe400078e0a00 */
[----:B------:R-:W-:Y:S01]  /*1130*/  IMAD.MOV R24, RZ, RZ, -R22 ;  /* 0x000000ffff187224 */ /* 0x000fe200078e0a16 */
[C---:B------:R-:W-:Y:S01]  /*1140*/  ISETP.GT.U32.AND P6, PT, R40.reuse, R7, PT ;  /* 0x000000072800720c */ /* 0x040fe20003fc4070 */
[C---:B------:R-:W-:Y:S02]  /*1150*/  IMAD R22, R40.reuse, R0, R23 ;  /* 0x0000000028167224 */ /* 0x040fe400078e0217 */
[----:B------:R-:W-:Y:S02]  /*1160*/  IMAD.U32 R26, RZ, RZ, UR31 ;  /* 0x0000001fff1a7e24 */ /* 0x000fe4000f8e00ff */
[----:B------:R-:W-:-:S02]  /*1170*/  IMAD R23, R40, R24, R25 ;  /* 0x0000001828177224 */ /* 0x000fc400078e0219 */
[----:B------:R-:W-:Y:S01]  /*1180*/  IMAD.U32 R25, RZ, RZ, UR34 ;  /* 0x00000022ff197e24 */ /* 0x000fe2000f8e00ff */
[----:B------:R-:W-:Y:S01]  /*1190*/  IABS R31, R26 ;  /* 0x0000001a001f7213 */ /* 0x000fe20000000000 */
[----:B------:R-:W-:-:S03]  /*11a0*/  IMAD.HI.U32 R0, R6, R27, RZ ;  /* 0x0000001b06007227 */ /* 0x000fc600078e00ff */
[----:B------:R-:W-:Y:S01]  /*11b0*/  IABS R26, R25 ;  /* 0x00000019001a7213 */ /* 0x000fe20000000000 */
[----:B------:R-:W-:Y:S01]  /*11c0*/  @!P4 IMAD.IADD R5, R5, 0x1, -R40 ;  /* 0x000000010505c824 */ /* 0x000fe200078e0a28 */
[----:B------:R-:W-:Y:S01]  /*11d0*/  ISETP.GT.U32.AND P4, PT, R40, R13, PT ;  /* 0x0000000d2800720c */ /* 0x000fe20003f84070 */
[----:B------:R-:W-:-:S04]  /*11e0*/  IMAD.HI.U32 R24, R6, R29, RZ ;  /* 0x0000001d06187227 */ /* 0x000fc800078e00ff */
[----:B------:R-:W-:Y:S02]  /*11f0*/  IMAD.MOV R0, RZ, RZ, -R0 ;  /* 0x000000ffff007224 */ /* 0x000fe400078e0a00 */
[----:B------:R-:W-:Y:S02]  /*1200*/  IMAD.MOV R25, RZ, RZ, -R24 ;  /* 0x000000ffff197224 */ /* 0x000fe400078e0a18 */
[C---:B------:R-:W-:Y:S02]  /*1210*/  IMAD R24, R40.reuse, R0, R27 ;  /* 0x0000000028187224 */ /* 0x040fe400078e021b */
[----:B------:R-:W-:Y:S02]  /*1220*/  IMAD.MOV.U32 R27, RZ, RZ, R26 ;  /* 0x000000ffff1b7224 */ /* 0x000fe400078e001a */
[----:B------:R-:W-:Y:S01]  /*1230*/  @!P6 IMAD.IADD R7, R7, 0x1, -R40 ;  /* 0x000000010707e824 */ /* 0x000fe200078e0a28 */
[----:B------:R-:W-:Y:S01]  /*1240*/  ISETP.GT.U32.AND P6, PT, R40, R14, PT ;  /* 0x0000000e2800720c */ /* 0x000fe20003fc4070 */
[----:B------:R-:W-:-:S04]  /*1250*/  IMAD.HI.U32 R0, R6, R31, RZ ;  /* 0x0000001f06007227 */ /* 0x000fc800078e00ff */
[----:B------:R-:W-:Y:S02]  /*1260*/  IMAD.U32 R28, RZ, RZ, UR35 ;  /* 0x00000023ff1c7e24 */ /* 0x000fe4000f8e00ff */
[----:B------:R-:W-:-:S03]  /*1270*/  IMAD.HI.U32 R26, R6, R27, RZ ;  /* 0x0000001b061a7227 */ /* 0x000fc600078e00ff */
[----:B------:R-:W-:Y:S01]  /*1280*/  IABS R30, R28 ;  /* 0x0000001c001e7213 */ /* 0x000fe20000000000 */
[C---:B------:R-:W-:Y:S02]  /*1290*/  IMAD R25, R40.reuse, R25, R29 ;  /* 0x0000001928197224 */ /* 0x040fe400078e021d */
[----:B------:R-:W-:Y:S01]  /*12a0*/  @!P4 IMAD.IADD R13, R13, 0x1, -R40 ;  /* 0x000000010d0dc824 */ /* 0x000fe200078e0a28 */
[C---:B------:R-:W-:Y:S01]  /*12b0*/  ISETP.GT.U32.AND P4, PT, R40.reuse, R20, PT ;  /* 0x000000142800720c */ /* 0x040fe20003f84070 */
[----:B------:R-:W-:Y:S02]  /*12c0*/  IMAD.MOV R0, RZ, RZ, -R0 ;  /* 0x000000ffff007224 */ /* 0x000fe400078e0a00 */
[----:B------:R-:W-:Y:S02]  /*12d0*/  IMAD.U32 R29, RZ, RZ, UR36 ;  /* 0x00000024ff1d7e24 */ /* 0x000fe4000f8e00ff */
[----:B------:R-:W-:Y:S02]  /*12e0*/  IMAD.MOV R28, RZ, RZ, -R26 ;  /* 0x000000ffff1c7224 */ /* 0x000fe400078e0a1a */
[----:B------:R-:W-:Y:S01]  /*12f0*/  IMAD R26, R40, R0, R31 ;  /* 0x00000000281a7224 */ /* 0x000fe200078e021f */
[----:B------:R-:W-:Y:S01]  /*1300*/  IABS R31, R29 ;  /* 0x0000001d001f7213 */ /* 0x000fe20000000000 */
[----:B------:R-:W-:-:S02]  /*1310*/  IMAD.MOV.U32 R29, RZ, RZ, R30 ;  /* 0x000000ffff1d7224 */ /* 0x000fc400078e001e */
[----:B------:R-:W-:Y:S02]  /*1320*/  IMAD R27, R40, R28, R27 ;  /* 0x0000001c281b7224 */ /* 0x000fe400078e021b */
[----:B------:R-:W-:Y:S02]  /*1330*/  IMAD.U32 R28, RZ, RZ, UR37 ;  /* 0x00000025ff1c7e24 */ /* 0x000fe4000f8e00ff */
[--C-:B------:R-:W-:Y:S01]  /*1340*/  @!P0 IMAD.IADD R10, R10, 0x1, -R40.reuse ;  /* 0x000000010a0a8824 */ /* 0x100fe200078e0a28 */
[C---:B------:R-:W-:Y:S01]  /*1350*/  ISETP.GT.U32.AND P0, PT, R40.reuse, R17, PT ;  /* 0x000000112800720c */ /* 0x040fe20003f04070 */
[--C-:B------:R-:W-:Y:S01]  /*1360*/  @!P3 IMAD.IADD R9, R9, 0x1, -R40.reuse ;  /* 0x000000010909b824 */ /* 0x100fe200078e0a28 */
[----:B------:R-:W-:Y:S01]  /*1370*/  ISETP.GT.U32.AND P3, PT, R40, R16, PT ;  /* 0x000000102800720c */ /* 0x000fe20003f64070 */
[----:B------:R-:W-:Y:S01]  /*1380*/  @!P6 IMAD.IADD R14, R14, 0x1, -R40 ;  /* 0x000000010e0ee824 */ /* 0x000fe200078e0a28 */
[----:B------:R-:W-:Y:S01]  /*1390*/  IABS R33, R28 ;  /* 0x0000001c00217213 */ /* 0x000fe20000000000 */
[----:B------:R-:W-:-:S04]  /*13a0*/  IMAD.HI.U32 R0, R6, R29, RZ ;  /* 0x0000001d06007227 */ /* 0x000fc800078e00ff */
[----:B------:R-:W-:Y:S02]  /*13b0*/  IMAD.U32 R30, RZ, RZ, UR38 ;  /* 0x00000026ff1e7e24 */ /* 0x000fe4000f8e00ff */
[----:B------:R-:W-:-:S03]  /*13c0*/  IMAD.HI.U32 R28, R6, R31, RZ ;  /* 0x0000001f061c7227 */ /* 0x000fc600078e00ff */
[----:B------:R-:W-:Y:S01]  /*13d0*/  IABS R35, R30 ;  /* 0x0000001e00237213 */ /* 0x000fe20000000000 */
[--C-:B------:R-:W-:Y:S01]  /*13e0*/  @!P5 IMAD.IADD R8, R8, 0x1, -R40.reuse ;  /* 0x000000010808d824 */ /* 0x100fe200078e0a28 */
[C---:B------:R-:W-:Y:S01]  /*13f0*/  ISETP.GT.U32.AND P5, PT, R40.reuse, R15, PT ;  /* 0x0000000f2800720c */ /* 0x040fe20003fa4070 */
[--C-:B------:R-:W-:Y:S01]  /*1400*/  @!P1 IMAD.IADD R11, R11, 0x1, -R40.reuse ;  /* 0x000000010b0b9824 */ /* 0x100fe200078e0a28 */
[----:B------:R-:W-:Y:S01]  /*1410*/  ISETP.GT.U32.AND P1, PT, R40, R18, PT ;  /* 0x000000122800720c */ /* 0x000fe20003f24070 */
[----:B------:R-:W-:Y:S01]  /*1420*/  @!P4 IMAD.IADD R20, R20, 0x1, -R40 ;  /* 0x000000011414c824 */ /* 0x000fe200078e0a28 */
[C---:B------:R-:W-:Y:S01]  /*1430*/  ISETP.GT.U32.AND P4, PT, R40.reuse, R14, PT ;  /* 0x0000000e2800720c */ /* 0x040fe20003f84070 */
[----:B------:R-:W-:Y:S01]  /*1440*/  IMAD.U32 R32, RZ, RZ, UR39 ;  /* 0x00000027ff207e24 */ /* 0x000fe2000f8e00ff */
[C---:B------:R-:W-:Y:S01]  /*1450*/  ISETP.GT.U32.AND P6, PT, R40.reuse, R8, PT ;  /* 0x000000082800720c */ /* 0x040fe20003fc4070 */
[----:B------:R-:W-:Y:S02]  /*1460*/  IMAD.MOV R0, RZ, RZ, -R0 ;  /* 0x000000ffff007224 */ /* 0x000fe400078e0a00 */
[----:B------:R-:W-:Y:S01]  /*1470*/  IMAD.MOV R30, RZ, RZ, -R28 ;  /* 0x000000ffff1e7224 */ /* 0x000fe200078e0a1c */
[----:B------:R-:W-:Y:S01]  /*1480*/  IABS R37, R32 ;  /* 0x0000002000257213 */ /* 0x000fe20000000000 */
[----:B------:R-:W-:-:S02]  /*1490*/  IMAD R28, R40, R0, R29 ;  /* 0x00000000281c7224 */ /* 0x000fc400078e021d */
[----:B------:R-:W-:-:S04]  /*14a0*/  IMAD.HI.U32 R0, R6, R33, RZ ;  /* 0x0000002106007227 */ /* 0x000fc800078e00ff */
[C---:B------:R-:W-:Y:S02]  /*14b0*/  IMAD R29, R40.reuse, R30, R31 ;  /* 0x0000001e281d7224 */ /* 0x040fe400078e021f */
[----:B------:R-:W-:Y:S01]  /*14c0*/  @!P0 IMAD.IADD R17, R17, 0x1, -R40 ;  /* 0x0000000111118824 */ /* 0x000fe200078e0a28 */
[----:B------:R-:W-:Y:S01]  /*14d0*/  ISETP.GT.U32.AND P0, PT, R40, R11, PT ;  /* 0x0000000b2800720c */ /* 0x000fe20003f04070 */
[----:B------:R-:W-:-:S04]  /*14e0*/  IMAD.HI.U32 R30, R6, R35, RZ ;  /* 0x00000023061e7227 */ /* 0x000fc800078e00ff */
[--C-:B------:R-:W-:Y:S01]  /*14f0*/  @!P2 IMAD.IADD R12, R12, 0x1, -R40.reuse ;  /* 0x000000010c0ca824 */ /* 0x100fe200078e0a28 */
[----:B------:R-:W-:Y:S01]  /*1500*/  ISETP.GT.U32.AND P2, PT, R40, R19, PT ;  /* 0x000000132800720c */ /* 0x000fe20003f44070 */
[----:B------:R-:W-:Y:S01]  /*1510*/  @!P3 IMAD.IADD R16, R16, 0x1, -R40 ;  /* 0x000000011010b824 */ /* 0x000fe200078e0a28 */
[----:B------:R-:W-:Y:S01]  /*1520*/  ISETP.GT.U32.AND P3, PT, R40, R10, PT ;  /* 0x0000000a2800720c */ /* 0x000fe20003f64070 */
[----:B------:R-:W-:Y:S02]  /*1530*/  IMAD.MOV R0, RZ, RZ, -R0 ;  /* 0x000000ffff007224 */ /* 0x000fe400078e0a00 */
[----:B------:R-:W-:-:S04]  /*1540*/  IMAD.HI.U32 R31, R6, R37, RZ ;  /* 0x00000025061f7227 */ /* 0x000fc800078e00ff */
[----:B------:R-:W-:Y:S02]  /*1550*/  IMAD.MOV R32, RZ, RZ, -R30 ;  /* 0x000000ffff207224 */ /* 0x000fe400078e0a1e */
[C---:B------:R-:W-:Y:S02]  /*1560*/  IMAD R30, R40.reuse, R0, R33 ;  /* 0x00000000281e7224 */ /* 0x040fe400078e0221 */
[--C-:B------:R-:W-:Y:S01]  /*1570*/  @!P5 IMAD.IADD R15, R15, 0x1, -R40.reuse ;  /* 0x000000010f0fd824 */ /* 0x100fe200078e0a28 */
[----:B------:R-:W-:Y:S01]  /*1580*/  ISETP.GT.U32.AND P5, PT, R40, R9, PT ;  /* 0x000000092800720c */ /* 0x000fe20003fa4070 */
[--C-:B------:R-:W-:Y:S01]  /*1590*/  @!P1 IMAD.IADD R18, R18, 0x1, -R40.reuse ;  /* 0x0000000112129824 */ /* 0x100fe200078e0a28 */
[----:B------:R-:W-:Y:S01]  /*15a0*/  ISETP.GT.U32.AND P1, PT, R40, R12, PT ;  /* 0x0000000c2800720c */ /* 0x000fe20003f24070 */
[----:B------:R-:W-:Y:S01]  /*15b0*/  @!P4 IMAD.IADD R14, R14, 0x1, -R40 ;  /* 0x000000010e0ec824 */ /* 0x000fe200078e0a28 */
[----:B------:R-:W-:Y:S01]  /*15c0*/  ISETP.GT.U32.AND P4, PT, R40, R21, PT ;  /* 0x000000152800720c */ /* 0x000fe20003f84070 */
[----:B------:R-:W-:-:S02]  /*15d0*/  IMAD.MOV R34, RZ, RZ, -R31 ;  /* 0x000000ffff227224 */ /* 0x000fc400078e0a1f */
[----:B------:R-:W-:Y:S02]  /*15e0*/  IMAD.U32 R0, RZ, RZ, UR40 ;  /* 0x00000028ff007e24 */ /* 0x000fe4000f8e00ff */
[C---:B------:R-:W-:Y:S02]  /*15f0*/  IMAD R31, R40.reuse, R32, R35 ;  /* 0x00000020281f7224 */ /* 0x040fe400078e0223 */
[C---:B------:R-:W-:Y:S01]  /*1600*/  IMAD R32, R40.reuse, R34, R37 ;  /* 0x0000002228207224 */ /* 0x040fe200078e0225 */
[----:B------:R-:W-:Y:S01]  /*1610*/  IABS R37, R0 ;  /* 0x0000000000257213 */ /* 0x000fe20000000000 */
[----:B------:R-:W-:Y:S02]  /*1620*/  IMAD.U32 R33, RZ, RZ, UR41 ;  /* 0x00000029ff217e24 */ /* 0x000fe4000f8e00ff */
[----:B------:R-:W-:Y:S02]  /*1630*/  IMAD.U32 R34, RZ, RZ, UR42 ;  /* 0x0000002aff227e24 */ /* 0x000fe4000f8e00ff */
[--C-:B------:R-:W-:Y:S01]  /*1640*/  @!P0 IMAD.IADD R11, R11, 0x1, -R40.reuse ;  /* 0x000000010b0b8824 */ /* 0x100fe200078e0a28 */
[C---:B------:R-:W-:Y:S01]  /*1650*/  ISETP.GT.U32.AND P0, PT, R40.reuse, R17, PT ;  /* 0x000000112800720c */ /* 0x040fe20003f04070 */
[----:B------:R-:W-:Y:S01]  /*1660*/  IMAD.U32 R36, RZ, RZ, UR44 ;  /* 0x0000002cff247e24 */ /* 0x000fe2000f8e00ff */
[----:B------:R-:W-:Y:S01]  /*1670*/  IABS R39, R33 ;  /* 0x0000002100277213 */ /* 0x000fe20000000000 */
[--C-:B------:R-:W-:Y:S01]  /*1680*/  @!P2 IMAD.IADD R19, R19, 0x1, -R40.reuse ;  /* 0x000000011313a824 */ /* 0x100fe200078e0a28 */
[----:B------:R-:W-:Y:S01]  /*1690*/  ISETP.GT.U32.AND P2, PT, R40, R13, PT ;  /* 0x0000000d2800720c */ /* 0x000fe20003f44070 */
[--C-:B------:R-:W-:Y:S01]  /*16a0*/  @!P3 IMAD.IADD R10, R10, 0x1, -R40.reuse ;  /* 0x000000010a0ab824 */ /* 0x100fe200078e0a28 */
[----:B------:R-:W-:Y:S01]  /*16b0*/  ISETP.GT.U32.AND P3, PT, R40, R20, PT ;  /* 0x000000142800720c */ /* 0x000fe20003f64070 */
[----:B------:R-:W-:Y:S01]  /*16c0*/  @!P6 IMAD.IADD R8, R8, 0x1, -R40 ;  /* 0x000000010808e824 */ /* 0x000fe200078e0a28 */
[----:B------:R-:W-:Y:S01]  /*16d0*/  IABS R41, R34 ;  /* 0x0000002200297213 */ /* 0x000fe20000000000 */
[----:B------:R-:W-:Y:S01]  /*16e0*/  IMAD.U32 R35, RZ, RZ, UR43 ;  /* 0x0000002bff237e24 */ /* 0x000fe2000f8e00ff */
[----:B------:R-:W-:Y:S01]  /*16f0*/  ISETP.GT.U32.AND P6, PT, R40, R16, PT ;  /* 0x000000102800720c */ /* 0x000fe20003fc4070 */
[----:B------:R-:W-:Y:S01]  /*1700*/  IMAD.HI.U32 R0, R6, R37, RZ ;  /* 0x0000002506007227 */ /* 0x000fe200078e00ff */
[----:B------:R-:W-:-:S02]  /*1710*/  IABS R45, R36 ;  /* 0x00000024002d7213 */ /* 0x000fc40000000000 */
[----:B------:R-:W-:Y:S01]  /*1720*/  IABS R43, R35 ;  /* 0x00000023002b7213 */ /* 0x000fe20000000000 */
[--C-:B------:R-:W-:Y:S01]  /*1730*/  @!P5 IMAD.IADD R9, R9, 0x1, -R40.reuse ;  /* 0x000000010909d824 */ /* 0x100fe200078e0a28 */
[----:B------:R-:W-:Y:S01]  /*1740*/  ISETP.GT.U32.AND P5, PT, R40, R15, PT ;  /* 0x0000000f2800720c */ /* 0x000fe20003fa4070 */
[--C-:B------:R-:W-:Y:S01]  /*1750*/  @!P1 IMAD.IADD R12, R12, 0x1, -R40.reuse ;  /* 0x000000010c0c9824 */ /* 0x100fe200078e0a28 */
[C---:B------:R-:W-:Y:S01]  /*1760*/  ISETP.GT.U32.AND P1, PT, R40.reuse, R18, PT ;  /* 0x000000122800720c */ /* 0x040fe20003f24070 */
[----:B------:R-:W-:Y:S01]  /*1770*/  @!P4 IMAD.IADD R21, R21, 0x1, -R40 ;  /* 0x000000011515c824 */ /* 0x000fe200078e0a28 */
[----:B------:R-:W-:Y:S01]  /*1780*/  ISETP.GT.U32.AND P4, PT, R40, R28, PT ;  /* 0x0000001c2800720c */ /* 0x000fe20003f84070 */
[----:B------:R-:W-:Y:S02]  /*1790*/  IMAD.MOV R34, RZ, RZ, -R0 ;  /* 0x000000ffff227224 */ /* 0x000fe400078e0a00 */
[----:B------:R-:W-:-:S04]  /*17a0*/  IMAD.HI.U32 R33, R6, R39, RZ ;  /* 0x0000002706217227 */ /* 0x000fc800078e00ff */
[----:B------:R-:W-:-:S04]  /*17b0*/  IMAD.HI.U32 R0, R6, R41, RZ ;  /* 0x0000002906007227 */ /* 0x000fc800078e00ff */
[----:B------:R-:W-:-:S04]  /*17c0*/  IMAD.HI.U32 R35, R6, R45, RZ ;  /* 0x0000002d06237227 */ /* 0x000fc800078e00ff */
[----:B------:R-:W-:Y:S02]  /*17d0*/  IMAD.MOV R36, RZ, RZ, -R33 ;  /* 0x000000ffff247224 */ /* 0x000fe400078e0a21 */
[----:B------:R-:W-:Y:S02]  /*17e0*/  IMAD.MOV R0, RZ, RZ, -R0 ;  /* 0x000000ffff007224 */ /* 0x000fe400078e0a00 */
[----:B------:R-:W-:-:S04]  /*17f0*/  IMAD.HI.U32 R33, R6, R43, RZ ;  /* 0x0000002b06217227 */ /* 0x000fc800078e00ff */
[C---:B------:R-:W-:Y:S02]  /*1800*/  IMAD R6, R40.reuse, R34, R37 ;  /* 0x0000002228067224 */ /* 0x040fe400078e0225 */
[--C-:B------:R-:W-:Y:S01]  /*1810*/  @!P0 IMAD.IADD R17, R17, 0x1, -R40.reuse ;  /* 0x0000000111118824 */ /* 0x100fe200078e0a28 */
[C---:B------:R-:W-:Y:S01]  /*1820*/  ISETP.GT.U32.AND P0, PT, R40.reuse, R24, PT ;  /* 0x000000182800720c */ /* 0x040fe20003f04070 */
[----:B------:R-:W-:Y:S02]  /*1830*/  IMAD.MOV R37, RZ, RZ, -R35 ;  /* 0x000000ffff257224 */ /* 0x000fe400078e0a23 */
[--C-:B------:R-:W-:Y:S01]  /*1840*/  @!P2 IMAD.IADD R13, R13, 0x1, -R40.reuse ;  /* 0x000000010d0da824 */ /* 0x100fe200078e0a28 */
[----:B------:R-:W-:Y:S01]  /*1850*/  ISETP.GT.U32.AND P2, PT, R40, R19, PT ;  /* 0x000000132800720c */ /* 0x000fe20003f44070 */
[--C-:B------:R-:W-:Y:S01]  /*1860*/  @!P3 IMAD.IADD R20, R20, 0x1, -R40.reuse ;  /* 0x000000011414b824 */ /* 0x100fe200078e0a28 */
[C---:B------:R-:W-:Y:S01]  /*1870*/  ISETP.GT.U32.AND P3, PT, R40.reuse, R27, PT ;  /* 0x0000001b2800720c */ /* 0x040fe20003f64070 */
[----:B------:R-:W-:Y:S01]  /*1880*/  IMAD R35, R40, R0, R41 ;  /* 0x0000000028237224 */ /* 0x000fe200078e0229 */
[----:B------:R-:W-:Y:S01]  /*1890*/  LOP3.LUT R0, R2, 0x7f, RZ, 0xc0, !PT ;  /* 0x0000007f02007812 */ /* 0x000fe200078ec0ff */
[--C-:B------:R-:W-:Y:S01]  /*18a0*/  @!P6 IMAD.IADD R16, R16, 0x1, -R40.reuse ;  /* 0x000000011010e824 */ /* 0x100fe200078e0a28 */
[C---:B------:R-:W-:Y:S01]  /*18b0*/  ISETP.GT.U32.AND P6, PT, R40.reuse, R23, PT ;  /* 0x000000172800720c */ /* 0x040fe20003fc4070 */
[--C-:B------:R-:W-:Y:S01]  /*18c0*/  @!P5 IMAD.IADD R15, R15, 0x1, -R40.reuse ;  /* 0x000000010f0fd824 */ /* 0x100fe200078e0a28 */
[----:B------:R-:W-:Y:S01]  /*18d0*/  ISETP.GT.U32.AND P5, PT, R40, R22, PT ;  /* 0x000000162800720c */ /* 0x000fe20003fa4070 */
[--C-:B------:R-:W-:Y:S01]  /*18e0*/  @!P1 IMAD.IADD R18, R18, 0x1, -R40.reuse ;  /* 0x0000000112129824 */ /* 0x100fe200078e0a28 */
[----:B------:R-:W-:Y:S01]  /*18f0*/  ISETP.GT.U32.AND P1, PT, R40, R25, PT ;  /* 0x000000192800720c */ /* 0x000fe20003f24070 */
[--C-:B------:R-:W-:Y:S01]  /*1900*/  @!P4 IMAD.IADD R28, R28, 0x1, -R40.reuse ;  /* 0x000000011c1cc824 */ /* 0x100fe200078e0a28 */
[C---:B------:R-:W-:Y:S01]  /*1910*/  ISETP.GT.U32.AND P4, PT, R40.reuse, R35, PT ;  /* 0x000000232800720c */ /* 0x040fe20003f84070 */
[----:B------:R-:W-:Y:S01]  /*1920*/  IMAD R34, R40, R36, R39 ;  /* 0x0000002428227224 */ /* 0x000fe200078e0227 */
[----:B------:R-:W-:Y:S01]  /*1930*/  IABS R39, R142 ;  /* 0x0000008e00277213 */ /* 0x000fe20000000000 */
[--C-:B------:R-:W-:Y:S01]  /*1940*/  @!P0 IMAD.IADD R24, R24, 0x1, -R40.reuse ;  /* 0x0000000118188824 */ /* 0x100fe200078e0a28 */
[C---:B------:R-:W-:Y:S01]  /*1950*/  ISETP.GT.U32.AND P0, PT, R40.reuse, R31, PT ;  /* 0x0000001f2800720c */ /* 0x040fe20003f04070 */
[--C-:B------:R-:W-:Y:S01]  /*1960*/  @!P2 IMAD.IADD R19, R19, 0x1, -R40.reuse ;  /* 0x000000011313a824 */ /* 0x100fe200078e0a28 */
[C---:B------:R-:W-:Y:S01]  /*1970*/  ISETP.GT.U32.AND P2, PT, R40.reuse, R26, PT ;  /* 0x0000001a2800720c */ /* 0x040fe20003f44070 */
[--C-:B------:R-:W-:Y:S01]  /*1980*/  @!P3 IMAD.IADD R27, R27, 0x1, -R40.reuse ;  /* 0x000000011b1bb824 */ /* 0x100fe200078e0a28 */
[C---:B------:R-:W-:Y:S01]  /*1990*/  ISETP.GT.U32.AND P3, PT, R40.reuse, R34, PT ;  /* 0x000000222800720c */ /* 0x040fe20003f64070 */
[--C-:B------:R-:W-:Y:S01]  /*19a0*/  @!P6 IMAD.IADD R23, R23, 0x1, -R40.reuse ;  /* 0x000000011717e824 */ /* 0x100fe200078e0a28 */
[----:B------:R-:W-:Y:S01]  /*19b0*/  ISETP.GT.U32.AND P6, PT, R40, R30, PT ;  /* 0x0000001e2800720c */ /* 0x000fe20003fc4070 */
[--C-:B------:R-:W-:Y:S01]  /*19c0*/  @!P5 IMAD.IADD R22, R22, 0x1, -R40.reuse ;  /* 0x000000011616d824 */ /* 0x100fe200078e0a28 */
[C---:B------:R-:W-:Y:S01]  /*19d0*/  ISETP.GT.U32.AND P5, PT, R40.reuse, R29, PT ;  /* 0x0000001d2800720c */ /* 0x040fe20003fa4070 */
[--C-:B------:R-:W-:Y:S01]  /*19e0*/  @!P1 IMAD.IADD R25, R25, 0x1, -R40.reuse ;  /* 0x0000000119199824 */ /* 0x100fe200078e0a28 */
[C---:B------:R-:W-:Y:S01]  /*19f0*/  ISETP.GT.U32.AND P1, PT, R40.reuse, R32, PT ;  /* 0x000000202800720c */ /* 0x040fe20003f24070 */
[----:B------:R-:W-:Y:S01]  /*1a00*/  @!P4 IMAD.IADD R35, R35, 0x1, -R40 ;  /* 0x000000012323c824 */ /* 0x000fe200078e0a28 */
[----:B------:R-:W-:Y:S01]  /*1a10*/  ISETP.GT.U32.AND P4, PT, R40, R24, PT ;  /* 0x000000182800720c */ /* 0x000fe20003f84070 */
[----:B------:R-:W-:-:S02]  /*1a20*/  IMAD.MOV R33, RZ, RZ, -R33 ;  /* 0x000000ffff217224 */ /* 0x000fc400078e0a21 */
[----:B------:R-:W-:Y:S01]  /*1a30*/  @!P0 IMAD.IADD R31, R31, 0x1, -R40 ;  /* 0x000000011f1f8824 */ /* 0x000fe200078e0a28 */
[----:B------:R-:W-:Y:S01]  /*1a40*/  ISETP.GE.AND P0, PT, R189, UR8, PT ;  /* 0x00000008bd007c0c */ /* 0x000fe2000bf06270 */
[----:B------:R-:W-:Y:S01]  /*1a50*/  IMAD R36, R40, R33, R43 ;  /* 0x0000002128247224 */ /* 0x000fe200078e022b */
[----:B------:R-:W-:Y:S01]  /*1a60*/  SHF.R.U32.HI R33, RZ, 0x1, R2 ;  /* 0x00000001ff217819 */ /* 0x000fe20000011602 */
[--C-:B------:R-:W-:Y:S01]  /*1a70*/  @!P2 IMAD.IADD R26, R26, 0x1, -R40.reuse ;  /* 0x000000011a1aa824 */ /* 0x100fe200078e0a28 */
[----:B------:R-:W-:Y:S01]  /*1a80*/  SEL R38, RZ, 0x4, P0 ;  /* 0x00000004ff267807 */ /* 0x000fe20000000000 */
[--C-:B------:R-:W-:Y:S01]  /*1a90*/  @!P3 IMAD.IADD R34, R34, 0x1, -R40.reuse ;  /* 0x000000012222b824 */ /* 0x100fe200078e0a28 */
[C---:B------:R-:W-:Y:S01]  /*1aa0*/  ISETP.GT.U32.AND P3, PT, R40.reuse, R23, PT ;  /* 0x000000172800720c */ /* 0x040fe20003f64070 */
[C---:B------:R-:W-:Y:S01]  /*1ab0*/  IMAD R37, R40.reuse, R37, R45 ;  /* 0x0000002528257224 */ /* 0x040fe200078e022d */
[----:B------:R-:W-:Y:S01]  /*1ac0*/  ISETP.GT.U32.AND P0, PT, R40, R26, PT ;  /* 0x0000001a2800720c */ /* 0x000fe20003f04070 */
[--C-:B------:R-:W-:Y:S01]  /*1ad0*/  @!P6 IMAD.IADD R30, R30, 0x1, -R40.reuse ;  /* 0x000000011e1ee824 */ /* 0x100fe200078e0a28 */
[C---:B------:R-:W-:Y:S01]  /*1ae0*/  ISETP.GT.U32.AND P6, PT, R40.reuse, R36, PT ;  /* 0x000000242800720c */ /* 0x040fe20003fc4070 */
[--C-:B------:R-:W-:Y:S01]  /*1af0*/  @!P5 IMAD.IADD R29, R29, 0x1, -R40.reuse ;  /* 0x000000011d1dd824 */ /* 0x100fe200078e0a28 */
[----:B------:R-:W-:Y:S01]  /*1b00*/  ISETP.GT.U32.AND P5, PT, R40, R37, PT ;  /* 0x000000252800720c */ /* 0x000fe20003fa4070 */
[--C-:B------:R-:W-:Y:S01]  /*1b10*/  @!P1 IMAD.IADD R32, R32, 0x1, -R40.reuse ;  /* 0x0000000120209824 */ /* 0x100fe200078e0a28 */
[----:B------:R-:W-:Y:S01]  /*1b20*/  ISETP.GT.U32.AND P1, PT, R40, R21, PT ;  /* 0x000000152800720c */ /* 0x000fe20003f24070 */
[----:B------:R-:W-:Y:S01]  /*1b30*/  @!P4 IMAD.IADD R24, R24, 0x1, -R40 ;  /* 0x000000011818c824 */ /* 0x000fe200078e0a28 */
[----:B------:R-:W-:Y:S01]  /*1b40*/  ISETP.GT.U32.AND P4, PT, R40, R31, PT ;  /* 0x0000001f2800720c */ /* 0x000fe20003f84070 */
[----:B------:R-:W-:Y:S01]  /*1b50*/  IMAD.HI.U32 R4, R4, R39, RZ ;  /* 0x0000002704047227 */ /* 0x000fe200078e00ff */
[----:B------:R-:W-:-:S03]  /*1b60*/  ISETP.GT.U32.AND P2, PT, R40, R6, PT ;  /* 0x000000062800720c */ /* 0x000fc60003f44070 */
[--C-:B------:R-:W-:Y:S01]  /*1b70*/  @!P3 IMAD.IADD R23, R23, 0x1, -R40.reuse ;  /* 0x000000011717b824 */ /* 0x100fe200078e0a28 */
[----:B------:R-:W-:Y:S01]  /*1b80*/  ISETP.GT.U32.AND P3, PT, R40, R29, PT ;  /* 0x0000001d2800720c */ /* 0x000fe20003f64070 */
[--C-:B------:R-:W-:Y:S01]  /*1b90*/  @!P6 IMAD.IADD R36, R36, 0x1, -R40.reuse ;  /* 0x000000012424e824 */ /* 0x100fe200078e0a28 */
[----:B------:R-:W-:Y:S01]  /*1ba0*/  PLOP3.LUT P6, PT, PT, PT, UP1, 0x80, 0x0 ;  /* 0x000000000000781c */ /* 0x000fe20003fcf018 */
        /* <DEDUP_REMOVED lines=10> */
[----:B------:R-:W-:Y:S01]  /*1c50*/  @!P3 IMAD.IADD R29, R29, 0x1, -R40 ;  /* 0x000000011d1db824 */ /* 0x000fe200078e0a28 */
[----:B------:R-:W-:Y:S01]  /*1c60*/  ISETP.GT.U32.AND P3, PT, R40, R35, PT ;  /* 0x000000232800720c */ /* 0x000fe20003f64070 */
[----:B------:R-:W-:Y:S01]  /*1c70*/  IMAD.MOV R4, RZ, RZ, -R4 ;  /* 0x000000ffff047224 */ /* 0x000fe200078e0a04 */
[----:B------:R-:W-:Y:S01]  /*1c80*/  SEL R38, R38, RZ, P6 ;  /* 0x000000ff26267207 */ /* 0x000fe20003000000 */
[--C-:B------:R-:W-:Y:S01]  /*1c90*/  @!P0 IMAD.IADD R32, R32, 0x1, -R40.reuse ;  /* 0x0000000120208824 */ /* 0x100fe200078e0a28 */
[----:B------:R-:W-:Y:S01]  /*1ca0*/  ISETP.LE.AND P0, PT, RZ, UR7, PT ;  /* 0x00000007ff007c0c */ /* 0x000fe2000bf03270 */
[--C-:B------:R-:W-:Y:S01]  /*1cb0*/  @!P5 IMAD.IADD R25, R25, 0x1, -R40.reuse ;  /* 0x000000011919d824 */ /* 0x100fe200078e0a28 */
[C---:B------:R-:W-:Y:S01]  /*1cc0*/  ISETP.GT.U32.AND P5, PT, R40.reuse, R30, PT ;  /* 0x0000001e2800720c */ /* 0x040fe20003fa4070 */
[--C-:B------:R-:W-:Y:S01]  /*1cd0*/  @!P1 IMAD.IADD R27, R27, 0x1, -R40.reuse ;  /* 0x000000011b1b9824 */ /* 0x100fe200078e0a28 */
[----:B------:R-:W-:Y:S01]  /*1ce0*/  ISETP.GT.U32.AND P1, PT, R40, R6, PT ;  /* 0x000000062800720c */ /* 0x000fe20003f24070 */
[--C-:B------:R-:W-:Y:S01]  /*1cf0*/  @!P4 IMAD.IADD R36, R36, 0x1, -R40.reuse ;  /* 0x000000012424c824 */ /* 0x100fe200078e0a28 */
[----:B------:R-:W-:Y:S01]  /*1d00*/  ISETP.LE.AND P4, PT, RZ, UR9, PT ;  /* 0x00000009ff007c0c */ /* 0x000fe2000bf83270 */
[--C-:B------:R-:W-:Y:S01]  /*1d10*/  @!P2 IMAD.IADD R22, R22, 0x1, -R40.reuse ;  /* 0x000000011616a824 */ /* 0x100fe200078e0a28 */
[C---:B------:R-:W-:Y:S01]  /*1d20*/  ISETP.GT.U32.AND P6, PT, R40.reuse, R34, PT ;  /* 0x000000222800720c */ /* 0x040fe20003fc4070 */
[--C-:B------:R-:W-:Y:S01]  /*1d30*/  @!P3 IMAD.IADD R35, R35, 0x1, -R40.reuse ;  /* 0x000000012323b824 */ /* 0x100fe200078e0a28 */
[----:B------:R-:W-:Y:S01]  /*1d40*/  ISETP.LE.AND P3, PT, RZ, UR10, PT ;  /* 0x0000000aff007c0c */ /* 0x000fe2000bf63270 */
[C---:B------:R-:W-:Y:S01]  /*1d50*/  IMAD R4, R3.reuse, R4, R39 ;  /* 0x0000000403047224 */ /* 0x040fe200078e0227 */
[----:B------:R-:W-:Y:S01]  /*1d60*/  ISETP.GT.U32.AND P2, PT, R40, R28, PT ;  /* 0x0000001c2800720c */ /* 0x000fe20003f44070 */
[----:B------:R-:W-:Y:S01]  /*1d70*/  @!P0 IMAD.MOV R5, RZ, RZ, -R5 ;  /* 0x000000ffff058224 */ /* 0x000fe200078e0a05 */
[----:B------:R-:W-:Y:S01]  /*1d80*/  ISETP.LE.AND P0, PT, RZ, UR13, PT ;  /* 0x0000000dff007c0c */ /* 0x000fe2000bf03270 */
[--C-:B------:R-:W-:Y:S01]  /*1d90*/  @!P5 IMAD.IADD R30, R30, 0x1, -R40.reuse ;  /* 0x000000011e1ed824 */ /* 0x100fe200078e0a28 */
[----:B------:R-:W-:Y:S01]  /*1da0*/  ISETP.GT.U32.AND P5, PT, R40, R37, PT ;  /* 0x000000252800720c */ /* 0x000fe20003fa4070 */
[----:B------:R-:W-:Y:S01]  /*1db0*/  @!P1 IMAD.IADD R6, R6, 0x1, -R40 ;  /* 0x0000000106069824 */ /* 0x000fe200078e0a28 */
[----:B------:R-:W-:Y:S01]  /*1dc0*/  ISETP.LE.AND P1, PT, RZ, UR11, PT ;  /* 0x0000000bff007c0c */ /* 0x000fe2000bf23270 */
[----:B------:R-:W-:Y:S01]  /*1dd0*/  @!P4 IMAD.MOV R8, RZ, RZ, -R8 ;  /* 0x000000ffff08c224 */ /* 0x000fe200078e0a08 */
[----:B------:R-:W-:Y:S01]  /*1de0*/  ISETP.LE.AND P4, PT, RZ, UR15, PT ;  /* 0x0000000fff007c0c */ /* 0x000fe2000bf83270 */
[--C-:B------:R-:W-:Y:S01]  /*1df0*/  @!P6 IMAD.IADD R34, R34, 0x1, -R40.reuse ;  /* 0x000000012222e824 */ /* 0x100fe200078e0a28 */
[----:B------:R-:W-:Y:S01]  /*1e00*/  ISETP.GT.U32.AND P6, PT, R3, R4, PT ;  /* 0x000000040300720c */ /* 0x000fe20003fc4070 */
[----:B------:R-:W-:Y:S01]  /*1e10*/  @!P3 IMAD.MOV R7, RZ, RZ, -R7 ;  /* 0x000000ffff07b224 */ /* 0x000fe200078e0a07 */
[----:B------:R-:W-:Y:S01]  /*1e20*/  ISETP.LE.AND P3, PT, RZ, UR14, PT ;  /* 0x0000000eff007c0c */ /* 0x000fe2000bf63270 */
[--C-:B------:R-:W-:Y:S01]  /*1e30*/  @!P2 IMAD.IADD R28, R28, 0x1, -R40.reuse ;  /* 0x000000011c1ca824 */ /* 0x100fe200078e0a28 */
[----:B------:R-:W-:Y:S01]  /*1e40*/  ISETP.NE.U32.AND P2, PT, R38, RZ, PT ;  /* 0x000000ff2600720c */ /* 0x000fe20003f45070 */
[----:B------:R-:W-:Y:S01]  /*1e50*/  @!P0 IMAD.MOV R11, RZ, RZ, -R11 ;  /* 0x000000ffff0b8224 */ /* 0x000fe200078e0a0b */
[----:B------:R-:W-:Y:S01]  /*1e60*/  ISETP.LE.AND P0, PT, RZ, UR18, PT ;  /* 0x00000012ff007c0c */ /* 0x000fe2000bf03270 */
[----:B------:R-:W-:Y:S01]  /*1e70*/  @!P5 IMAD.IADD R37, R37, 0x1, -R40 ;  /* 0x000000012525d824 */ /* 0x000fe200078e0a28 */
[----:B------:R-:W-:Y:S01]  /*1e80*/  ISETP.LE.AND P5, PT, RZ, UR12, PT ;  /* 0x0000000cff007c0c */ /* 0x000fe2000bfa3270 */
[----:B------:R-:W-:Y:S01]  /*1e90*/  @!P1 IMAD.MOV R9, RZ, RZ, -R9 ;  /* 0x000000ffff099224 */ /* 0x000fe200078e0a09 */
[----:B------:R-:W-:Y:S01]  /*1ea0*/  ISETP.LE.AND P1, PT, RZ, UR16, PT ;  /* 0x00000010ff007c0c */ /* 0x000fe2000bf23270 */
[----:B------:R-:W-:Y:S01]  /*1eb0*/  @!P4 IMAD.MOV R13, RZ, RZ, -R13 ;  /* 0x000000ffff0dc224 */ /* 0x000fe200078e0a0d */
[----:B------:R-:W-:Y:S01]  /*1ec0*/  ISETP.LE.AND P4, PT, RZ, UR23, PT ;  /* 0x00000017ff007c0c */ /* 0x000fe2000bf83270 */
[----:B------:R-:W-:Y:S01]  /*1ed0*/  @!P6 IMAD.IADD R4, R4, 0x1, -R3 ;  /* 0x000000010404e824 */ /* 0x000fe200078e0a03 */
[----:B------:R-:W-:Y:S01]  /*1ee0*/  ISETP.LE.AND P6, PT, RZ, UR40, PT ;  /* 0x00000028ff007c0c */ /* 0x000fe2000bfc3270 */
[----:B------:R-:W-:Y:S01]  /*1ef0*/  @!P3 IMAD.MOV R12, RZ, RZ, -R12 ;  /* 0x000000ffff0cb224 */ /* 0x000fe200078e0a0c */
[----:B------:R-:W-:Y:S01]  /*1f00*/  ISETP.LE.AND P3, PT, RZ, UR19, PT ;  /* 0x00000013ff007c0c */ /* 0x000fe2000bf63270 */
[----:B------:R-:W-:Y:S01]  /*1f10*/  IMAD.SHL.U32 R0, R0, 0x4, RZ ;  /* 0x0000000400007824 */ /* 0x000fe200078e00ff */
[----:B------:R-:W-:Y:S01]  /*1f20*/  ULDC.64 UR18, c[0x0][0x210] ;  /* 0x0000840000127ab9 */ /* 0x000fe20000000a00 */
[----:B------:R-:W-:Y:S01]  /*1f30*/  @!P0 IMAD.MOV R16, RZ, RZ, -R16 ;  /* 0x000000ffff108224 */ /* 0x000fe200078e0a10 */
[----:B------:R-:W-:Y:S01]  /*1f40*/  ISETP.LE.AND P0, PT, RZ, UR26, PT ;  /* 0x0000001aff007c0c */ /* 0x000fe2000bf03270 */
[----:B------:R-:W-:Y:S01]  /*1f50*/  @!P5 IMAD.MOV R10, RZ, RZ, -R10 ;  /* 0x000000ffff0ad224 */ /* 0x000fe200078e0a0a */
[----:B------:R-:W-:Y:S01]  /*1f60*/  ISETP.LE.AND P5, PT, RZ, UR17, PT ;  /* 0x00000011ff007c0c */ /* 0x000fe2000bfa3270 */
[----:B------:R-:W-:Y:S01]  /*1f70*/  @!P1 IMAD.MOV R14, RZ, RZ, -R14 ;  /* 0x000000ffff0e9224 */ /* 0x000fe200078e0a0e */
[----:B------:R-:W-:Y:S01]  /*1f80*/  ISETP.LE.AND P1, PT, RZ, UR24, PT ;  /* 0x00000018ff007c0c */ /* 0x000fe2000bf23270 */
[----:B------:R-:W-:Y:S01]  /*1f90*/  @!P4 IMAD.MOV R18, RZ, RZ, -R18 ;  /* 0x000000ffff12c224 */ /* 0x000fe200078e0a12 */
[----:B------:R-:W-:Y:S01]  /*1fa0*/  ISETP.LE.AND P4, PT, RZ, UR28, PT ;  /* 0x0000001cff007c0c */ /* 0x000fe2000bf83270 */
[----:B------:R-:W-:Y:S01]  /*1fb0*/  IMAD R143, R146, 0x2, R145 ;  /* 0x00000002928f7824 */ /* 0x000fe200078e0291 */
[----:B------:R-:W-:Y:S01]  /*1fc0*/  LOP3.LUT R140, R0, 0x30, R33, 0x78, !PT ;  /* 0x00000030008c7812 */ /* 0x000fe200078e7821 */
[----:B------:R-:W-:Y:S01]  /*1fd0*/  @!P3 IMAD.MOV R17, RZ, RZ, -R17 ;  /* 0x000000ffff11b224 */ /* 0x000fe200078e0a11 */
[----:B------:R-:W-:Y:S01]  /*1fe0*/  ISETP.LE.AND P3, PT, RZ, UR27, PT ;  /* 0x0000001bff007c0c */ /* 0x000fe2000bf63270 */
[----:B------:R-:W-:Y:S01]  /*1ff0*/  IMAD.U32 R0, RZ, RZ, UR6 ;  /* 0x00000006ff007e24 */ /* 0x000fe2000f8e00ff */
        /* <DEDUP_REMOVED lines=9> */
[----:B------:R-:W-:Y:S01]  /*2090*/  IMAD.MOV.U32 R33, RZ, RZ, R6 ;  /* 0x000000ffff217224 */ /* 0x000fe200078e0006 */
[----:B------:R-:W-:Y:S01]  /*20a0*/  LOP3.LUT R6, RZ, UR33, RZ, 0x33, !PT ;  /* 0x00000021ff067c12 */ /* 0x000fe2000f8e33ff */
        /* <DEDUP_REMOVED lines=13> */
[----:B------:R-:W-:Y:S01]  /*2180*/  ULDC UR6, c[0x0][0x240] ;  /* 0x0000900000067ab9 */ /* 0x000fe20000000800 */
[----:B------:R-:W-:Y:S01]  /*2190*/  @!P3 IMAD.MOV R27, RZ, RZ, -R27 ;  /* 0x000000ffff1bb224 */ /* 0x000fe200078e0a1b */
[----:B------:R-:W-:Y:S01]  /*21a0*/  ISETP.GE.AND P3, PT, R187, UR20, PT ;  /* 0x00000014bb007c0c */ /* 0x000fe2000bf66270 */
[----:B------:R-:W-:Y:S01]  /*21b0*/  @!P6 IMAD.MOV R36, RZ, RZ, -R36 ;  /* 0x000000ffff24e224 */ /* 0x000fe200078e0a24 */
[----:B------:R-:W-:Y:S01]  /*21c0*/  ISETP.GE.AND P6, PT, R142, RZ, PT ;  /* 0x000000ff8e00720c */ /* 0x000fe20003fc6270 */
[----:B------:R-:W-:Y:S01]  /*21d0*/  @!P0 IMAD.MOV R30, RZ, RZ, -R30 ;  /* 0x000000ffff1e8224 */ /* 0x000fe200078e0a1e */
[----:B------:R-:W-:Y:S01]  /*21e0*/  ISETP.GT.U32.AND P0, PT, R3, R4, PT ;  /* 0x000000040300720c */ /* 0x000fe20003f04070 */
[----:B------:R-:W-:Y:S01]  /*21f0*/  @!P5 IMAD.MOV R25, RZ, RZ, -R25 ;  /* 0x000000ffff19d224 */ /* 0x000fe200078e0a19 */
[----:B------:R-:W-:Y:S01]  /*2200*/  SEL R38, R0, RZ, !P3 ;  /* 0x000000ff00267207 */ /* 0x000fe20005800000 */
[----:B------:R-:W-:Y:S01]  /*2210*/  @!P1 IMAD.MOV R29, RZ, RZ, -R29 ;  /* 0x000000ffff1d9224 */ /* 0x000fe200078e0a1d */
[----:B------:R-:W-:Y:S01]  /*2220*/  ISETP.LE.AND P5, PT, RZ, UR39, PT ;  /* 0x00000027ff007c0c */ /* 0x000fe2000bfa3270 */
[----:B------:R-:W-:Y:S01]  /*2230*/  @!P4 IMAD.MOV R31, RZ, RZ, -R31 ;  /* 0x000000ffff1fc224 */ /* 0x000fe200078e0a1f */
[----:B------:R-:W-:Y:S01]  /*2240*/  ISETP.LE.AND P1, PT, RZ, UR41, PT ;  /* 0x00000029ff007c0c */ /* 0x000fe2000bf23270 */
[----:B------:R-:W-:Y:S01]  /*2250*/  IMAD R139, R146, 0x2, R141 ;  /* 0x00000002928b7824 */ /* 0x000fe200078e028d */
[----:B------:R-:W-:Y:S01]  /*2260*/  ISETP.LE.AND P3, PT, RZ, UR42, PT ;  /* 0x0000002aff007c0c */ /* 0x000fe2000bf63270 */
[----:B------:R-:W-:Y:S01]  /*2270*/  IMAD.SHL.U32 R125, R128, 0x4, RZ ;  /* 0x00000004807d7824 */ /* 0x000fe200078e00ff */
[----:B------:R-:W-:Y:S01]  /*2280*/  ISETP.LE.AND P4, PT, RZ, UR44, PT ;  /* 0x0000002cff007c0c */ /* 0x000fe2000bf83270 */
[----:B------:R-:W-:-:S02]  /*2290*/  IMAD R137, R146, 0x4, R139 ;  /* 0x0000000492897824 */ /* 0x000fc400078e028b */
[----:B------:R-:W-:Y:S01]  /*22a0*/  @!P0 IMAD.IADD R4, R4, 0x1, -R3 ;  /* 0x0000000104048824 */ /* 0x000fe200078e0a03 */
[----:B------:R-:W-:Y:S01]  /*22b0*/  ISETP.NE.AND P0, PT, RZ, UR33, PT ;  /* 0x00000021ff007c0c */ /* 0x000fe2000bf05270 */
[----:B------:R-:W-:Y:S02]  /*22c0*/  IMAD R135, R146, 0x2, R137 ;  /* 0x0000000292877824 */ /* 0x000fe400078e0289 */
[----:B------:R-:W-:Y:S01]  /*22d0*/  @!P5 IMAD.MOV R32, RZ, RZ, -R32 ;  /* 0x000000ffff20d224 */ /* 0x000fe200078e0a20 */
[C---:B------:R-:W-:Y:S01]  /*22e0*/  SEL R101, R6.reuse, R22, !P0 ;  /* 0x0000001606657207 */ /* 0x040fe20004000000 */
[----:B------:R-:W-:Y:S01]  /*22f0*/  @!P1 IMAD.MOV R34, RZ, RZ, -R34 ;  /* 0x000000ffff229224 */ /* 0x000fe200078e0a22 */
[C---:B------:R-:W-:Y:S01]  /*2300*/  SEL R100, R6.reuse, R23, !P0 ;  /* 0x0000001706647207 */ /* 0x040fe20004000000 */
[----:B------:R-:W-:Y:S01]  /*2310*/  @!P3 IMAD.MOV R35, RZ, RZ, -R35 ;  /* 0x000000ffff23b224 */ /* 0x000fe200078e0a23 */
[C---:B------:R-:W-:Y:S01]  /*2320*/  SEL R117, R6.reuse, R5, !P0 ;  /* 0x0000000506757207 */ /* 0x040fe20004000000 */
[----:B------:R-:W-:Y:S01]  /*2330*/  @!P4 IMAD.MOV R37, RZ, RZ, -R37 ;  /* 0x000000ffff25c224 */ /* 0x000fe200078e0a25 */
[C---:B------:R-:W-:Y:S01]  /*2340*/  SEL R116, R6.reuse, R7, !P0 ;  /* 0x0000000706747207 */ /* 0x040fe20004000000 */
[----:B------:R-:W-:Y:S01]  /*2350*/  @!P6 IMAD.MOV R4, RZ, RZ, -R4 ;  /* 0x000000ffff04e224 */ /* 0x000fe200078e0a04 */
[----:B------:R-:W-:Y:S01]  /*2360*/  SEL R115, R6, R8, !P0 ;  /* 0x0000000806737207 */ /* 0x000fe20004000000 */
[----:B------:R-:W-:Y:S01]  /*2370*/  IMAD R133, R146, 0x2, R135 ;  /* 0x0000000292857824 */ /* 0x000fe200078e0287 */
[C---:B------:R-:W-:Y:S01]  /*2380*/  SEL R114, R6.reuse, R9, !P0 ;  /* 0x0000000906727207 */ /* 0x040fe20004000000 */
[----:B------:R-:W-:Y:S01]  /*2390*/  IMAD.SHL.U32 R121, R139, 0x4, RZ ;  /* 0x000000048b797824 */ /* 0x000fe200078e00ff */
[C---:B------:R-:W-:Y:S01]  /*23a0*/  SEL R113, R6.reuse, R10, !P0 ;  /* 0x0000000a06717207 */ /* 0x040fe20004000000 */
[----:B------:R-:W-:Y:S01]  /*23b0*/  IMAD.SHL.U32 R120, R137, 0x4, RZ ;  /* 0x0000000489787824 */ /* 0x000fe200078e00ff */
[----:B------:R-:W-:Y:S01]  /*23c0*/  SEL R112, R6, R11, !P0 ;  /* 0x0000000b06707207 */ /* 0x000fe20004000000 */
[----:B------:R-:W-:Y:S01]  /*23d0*/  IMAD.SHL.U32 R11, R2, 0x10, RZ ;  /* 0x00000010020b7824 */ /* 0x000fe200078e00ff */
[C---:B------:R-:W-:Y:S01]  /*23e0*/  SEL R111, R6.reuse, R12, !P0 ;  /* 0x0000000c066f7207 */ /* 0x040fe20004000000 */
[----:B------:R-:W-:Y:S01]  /*23f0*/  IMAD.SHL.U32 R119, R135, 0x4, RZ ;  /* 0x0000000487777824 */ /* 0x000fe200078e00ff */
[C---:B------:R-:W-:Y:S01]  /*2400*/  SEL R110, R6.reuse, R13, !P0 ;  /* 0x0000000d066e7207 */ /* 0x040fe20004000000 */
[----:B------:R-:W-:Y:S01]  /*2410*/  IMAD.SHL.U32 R118, R133, 0x4, RZ ;  /* 0x0000000485767824 */ /* 0x000fe200078e00ff */
[C---:B------:R-:W-:Y:S01]  /*2420*/  SEL R109, R6.reuse, R14, !P0 ;  /* 0x0000000e066d7207 */ /* 0x040fe20004000000 */
[----:B------:R-:W-:Y:S01]  /*2430*/  IMAD R127, R131, R146, RZ ;  /* 0x00000092837f7224 */ /* 0x000fe200078e02ff */
[C---:B------:R-:W-:Y:S01]  /*2440*/  SEL R108, R6.reuse, R15, !P0 ;  /* 0x0000000f066c7207 */ /* 0x040fe20004000000 */
[----:B------:R-:W-:Y:S01]  /*2450*/  IMAD.SHL.U32 R122, R141, 0x4, RZ ;  /* 0x000000048d7a7824 */ /* 0x000fe200078e00ff */
[C---:B------:R-:W-:Y:S01]  /*2460*/  SEL R107, R6.reuse, R16, !P0 ;  /* 0x00000010066b7207 */ /* 0x040fe20004000000 */
[----:B------:R-:W-:Y:S01]  /*2470*/  IMAD.SHL.U32 R124, R127, 0x4, RZ ;  /* 0x000000047f7c7824 */ /* 0x000fe200078e00ff */
[C---:B------:R-:W-:Y:S01]  /*2480*/  SEL R106, R6.reuse, R17, !P0 ;  /* 0x00000011066a7207 */ /* 0x040fe20004000000 */
[----:B------:R-:W-:Y:S01]  /*2490*/  IMAD R117, R117, UR6, RZ ;  /* 0x0000000675757c24 */ /* 0x000fe2000f8e02ff */
[C---:B------:R-:W-:Y:S01]  /*24a0*/  SEL R105, R6.reuse, R18, !P0 ;  /* 0x0000001206697207 */ /* 0x040fe20004000000 */
[----:B------:R-:W-:Y:S01]  /*24b0*/  IMAD R115, R115, UR6, RZ ;  /* 0x0000000673737c24 */ /* 0x000fe2000f8e02ff */
[C---:B------:R-:W-:Y:S01]  /*24c0*/  SEL R104, R6.reuse, R19, !P0 ;  /* 0x0000001306687207 */ /* 0x040fe20004000000 */
[----:B------:R-:W-:Y:S01]  /*24d0*/  IMAD R113, R113, UR6, RZ ;  /* 0x0000000671717c24 */ /* 0x000fe2000f8e02ff */
[----:B------:R-:W-:Y:S01]  /*24e0*/  SEL R103, R6, R20, !P0 ;  /* 0x0000001406677207 */ /* 0x000fe20004000000 */
        /* <DEDUP_REMOVED lines=29> */
[----:B------:R-:W-:Y:S01]  /*26c0*/  SEL R22, R6, R37, !P0 ;  /* 0x0000002506167207 */ /* 0x000fe20004000000 */
[----:B------:R-:W-:Y:S01]  /*26d0*/  IMAD R97, R97, UR6, RZ ;  /* 0x0000000661617c24 */ /* 0x000fe2000f8e02ff */
[----:B------:R-:W-:Y:S01]  /*26e0*/  ISETP.NE.AND P3, PT, RZ, UR32, PT ;  /* 0x00000020ff007c0c */ /* 0x000fe2000bf65270 */
[----:B------:R-:W-:Y:S01]  /*26f0*/  IMAD R100, R100, UR6, RZ ;  /* 0x0000000664647c24 */ /* 0x000fe2000f8e02ff */
[----:B------:R-:W-:Y:S01]  /*2700*/  ISETP.GE.AND P0, PT, R138, UR20, PT ;  /* 0x000000148a007c0c */ /* 0x000fe2000bf06270 */
[----:B------:R-:W-:Y:S01]  /*2710*/  IMAD R95, R95, UR6, RZ ;  /* 0x000000065f5f7c24 */ /* 0x000fe2000f8e02ff */
[----:B------:R-:W-:Y:S01]  /*2720*/  ISETP.GE.AND P1, PT, R136, UR20, PT ;  /* 0x0000001488007c0c */ /* 0x000fe2000bf26270 */
[----:B------:R-:W-:Y:S01]  /*2730*/  IMAD R98, R98, UR6, RZ ;  /* 0x0000000662627c24 */ /* 0x000fe2000f8e02ff */
[----:B------:R-:W-:Y:S01]  /*2740*/  SEL R3, R0, RZ, !P0 ;  /* 0x000000ff00037207 */ /* 0x000fe20004000000 */
[----:B------:R-:W-:Y:S01]  /*2750*/  IMAD R93, R93, UR6, RZ ;  /* 0x000000065d5d7c24 */ /* 0x000fe2000f8e02ff */
[----:B------:R-:W-:Y:S01]  /*2760*/  ISETP.GE.AND P0, PT, R134, UR20, PT ;  /* 0x0000001486007c0c */ /* 0x000fe2000bf06270 */
[----:B------:R-:W-:Y:S01]  /*2770*/  IMAD R96, R96, UR6, RZ ;  /* 0x0000000660607c24 */ /* 0x000fe2000f8e02ff */
[----:B------:R-:W-:Y:S01]  /*2780*/  ISETP.NE.U32.AND P4, PT, R3, RZ, PT ;  /* 0x000000ff0300720c */ /* 0x000fe20003f85070 */
[----:B------:R-:W-:Y:S01]  /*2790*/  IMAD R91, R91, UR6, RZ ;  /* 0x000000065b5b7c24 */ /* 0x000fe2000f8e02ff */
[----:B------:R-:W-:Y:S01]  /*27a0*/  SEL R3, R0, RZ, !P0 ;  /* 0x000000ff00037207 */ /* 0x000fe20004000000 */
[----:B------:R-:W-:Y:S01]  /*27b0*/  IMAD R94, R94, UR6, RZ ;  /* 0x000000065e5e7c24 */ /* 0x000fe2000f8e02ff */
[----:B------:R-:W-:Y:S01]  /*27c0*/  @!P3 LOP3.LUT R4, RZ, UR32, RZ, 0x33, !PT ;  /* 0x00000020ff04bc12 */ /* 0x000fe2000f8e33ff */
[----:B------:R-:W-:Y:S01]  /*27d0*/  IMAD R89, R89, UR6, RZ ;  /* 0x0000000659597c24 */ /* 0x000fe2000f8e02ff */
[----:B------:R-:W-:Y:S01]  /*27e0*/  ISETP.NE.U32.AND P0, PT, R3, RZ, PT ;  /* 0x000000ff0300720c */ /* 0x000fe20003f05070 */
[----:B------:R-:W-:Y:S01]  /*27f0*/  IMAD.SHL.U32 R3, R2, 0x80, RZ ;  /* 0x0000008002037824 */ /* 0x000fe200078e00ff */
[----:B------:R-:W-:Y:S01]  /*2800*/  SEL R5, R0, RZ, !P1 ;  /* 0x000000ff00057207 */ /* 0x000fe20004800000 */
[----:B------:R-:W-:Y:S01]  /*2810*/  IMAD R132, R4, UR21, RZ ;  /* 0x0000001504847c24 */ /* 0x000fe2000f8e02ff */
[----:B------:R-:W-:Y:S01]  /*2820*/  ISETP.NE.U32.AND P5, PT, R38, RZ, PT ;  /* 0x000000ff2600720c */ /* 0x000fe20003fa5070 */
[----:B------:R-:W-:Y:S01]  /*2830*/  IMAD R92, R92, UR6, RZ ;  /* 0x000000065c5c7c24 */ /* 0x000fe2000f8e02ff */
[----:B------:R-:W-:Y:S01]  /*2840*/  LEA.HI R10, R2, R3, RZ, 0x1c ;  /* 0x00000003020a7211 */ /* 0x000fe200078fe0ff */
[----:B------:R-:W-:Y:S01]  /*2850*/  IMAD R3, R146, 0x2, R133 ;  /* 0x0000000292037824 */ /* 0x000fe200078e0285 */
[----:B------:R-:W-:Y:S01]  /*2860*/  ISETP.NE.U32.AND P1, PT, R5, RZ, PT ;  /* 0x000000ff0500720c */ /* 0x000fe20003f25070 */
[----:B------:R-:W-:Y:S01]  /*2870*/  IMAD.SHL.U32 R129, R132, 0x4, RZ ;  /* 0x0000000484817824 */ /* 0x000fe200078e00ff */
[C---:B------:R-:W-:Y:S01]  /*2880*/  LOP3.LUT R21, R187.reuse, 0x8, RZ, 0xfc, !PT ;  /* 0x00000008bb157812 */ /* 0x040fe200078efcff */
[C---:B------:R-:W-:Y:S01]  /*2890*/  IMAD R5, R146.reuse, 0x2, R3 ;  /* 0x0000000292057824 */ /* 0x040fe200078e0203 */
[----:B------:R-:W-:Y:S01]  /*28a0*/  LOP3.LUT R20, R187, 0xa, RZ, 0xfc, !PT ;  /* 0x0000000abb147812 */ /* 0x000fe200078efcff */
[----:B------:R-:W-:Y:S01]  /*28b0*/  IMAD R23, R23, UR6, RZ ;  /* 0x0000000617177c24 */ /* 0x000fe2000f8e02ff */
[----:B------:R-:W-:Y:S01]  /*28c0*/  IADD3 R52, P3, R129, UR18, RZ ;  /* 0x0000001281347c10 */ /* 0x000fe2000ff7e0ff */
[----:B------:R-:W-:Y:S01]  /*28d0*/  IMAD R7, R146, 0x2, R5 ;  /* 0x0000000292077824 */ /* 0x000fe200078e0205 */
[----:B------:R-:W-:Y:S01]  /*28e0*/  LOP3.LUT R18, R187, 0xc, RZ, 0xfc, !PT ;  /* 0x0000000cbb127812 */ /* 0x000fe200078efcff */
[----:B------:R-:W-:Y:S01]  /*28f0*/  IMAD R90, R90, UR6, RZ ;  /* 0x000000065a5a7c24 */ /* 0x000fe2000f8e02ff */
[----:B------:R-:W-:Y:S01]  /*2900*/  LEA.HI.X.SX32 R4, R132, UR19, 0x2, P3 ;  /* 0x0000001384047c11 */ /* 0x000fe200098f16ff */
[----:B------:R-:W-:Y:S01]  /*2910*/  IMAD R2, R146, 0x2, R7 ;  /* 0x0000000292027824 */ /* 0x000fe200078e0207 */
[-C--:B------:R-:W-:Y:S01]  /*2920*/  LEA R24, P3, R5, R52.reuse, 0x2 ;  /* 0x0000003405187211 */ /* 0x080fe200078610ff */
[----:B------:R-:W-:Y:S01]  /*2930*/  IMAD R88, R88, UR6, RZ ;  /* 0x0000000658587c24 */ /* 0x000fe2000f8e02ff */
[----:B------:R-:W-:Y:S01]  /*2940*/  LEA R26, P6, R3, R52, 0x2 ;  /* 0x00000034031a7211 */ /* 0x000fe200078c10ff */
[----:B------:R-:W-:Y:S01]  /*2950*/  IMAD R22, R22, UR6, RZ ;  /* 0x0000000616167c24 */ /* 0x000fe2000f8e02ff */
[----:B------:R-:W-:Y:S01]  /*2960*/  LEA.HI.X.SX32 R25, R5, R4, 0x2, P3 ;  /* 0x0000000405197211 */ /* 0x000fe200018f16ff */
[----:B------:R-:W-:Y:S01]  /*2970*/  IMAD.SHL.U32 R147, R147, 0x20, RZ ;  /* 0x0000002093937824 */ /* 0x000fe200078e00ff */
[----:B------:R-:W-:-:S02]  /*2980*/  LEA R28, P3, R2, R52, 0x2 ;  /* 0x00000034021c7211 */ /* 0x000fc400078610ff */
[-C--:B------:R-:W-:Y:S02]  /*2990*/  LEA.HI.X.SX32 R27, R3, R4.reuse, 0x2, P6 ;  /* 0x00000004031b7211 */ /* 0x080fe400030f16ff */
[----:B------:R-:W-:Y:S02]  /*29a0*/  LEA.HI.X.SX32 R29, R2, R4, 0x2, P3 ;  /* 0x00000004021d7211 */ /* 0x000fe400018f16ff */
[-C--:B------:R-:W-:Y:S02]  /*29b0*/  LEA R32, P3, R183, R52.reuse, 0x2 ;  /* 0x00000034b7207211 */ /* 0x080fe400078610ff */
[----:B------:R-:W-:Y:S02]  /*29c0*/  LEA R30, P6, R7, R52, 0x2 ;  /* 0x00000034071e7211 */ /* 0x000fe400078c10ff */
[----:B------:R-:W-:Y:S02]  /*29d0*/  LEA.HI.X.SX32 R33, R183, R4, 0x2, P3 ;  /* 0x00000004b7217211 */ /* 0x000fe400018f16ff */
[----:B------:R-:W-:-:S02]  /*29e0*/  LEA R36, P3, R145, R52, 0x2 ;  /* 0x0000003491247211 */ /* 0x000fc400078610ff */
[-C--:B------:R-:W-:Y:S02]  /*29f0*/  LEA.HI.X.SX32 R31, R7, R4.reuse, 0x2, P6 ;  /* 0x00000004071f7211 */ /* 0x080fe400030f16ff */
[----:B------:R-:W-:Y:S02]  /*2a00*/  LEA.HI.X.SX32 R37, R145, R4, 0x2, P3 ;  /* 0x0000000491257211 */ /* 0x000fe400018f16ff */
[----:B------:R-:W-:Y:S02]  /*2a10*/  IADD3 R176, P3, R123, UR16, RZ ;  /* 0x000000107bb07c10 */ /* 0x000fe4000ff7e0ff */
[-C--:B------:R-:W-:Y:S02]  /*2a20*/  LEA R178, P6, R185, R52.reuse, 0x2 ;  /* 0x00000034b9b27211 */ /* 0x080fe400078c10ff */
[----:B------:R-:W-:Y:S02]  /*2a30*/  LEA.HI.X.SX32 R2, R126, UR17, 0x2, P3 ;  /* 0x000000117e027c11 */ /* 0x000fe400098f16ff */
[----:B------:R-:W-:-:S02]  /*2a40*/  IADD3 R42, P3, R121, R52, RZ ;  /* 0x00000034792a7210 */ /* 0x000fc40007f7e0ff */
[-C--:B------:R-:W-:Y:S02]  /*2a50*/  LEA.HI.X.SX32 R179, R185, R4.reuse, 0x2, P6 ;  /* 0x00000004b9b37211 */ /* 0x080fe400030f16ff */
[----:B------:R-:W-:Y:S02]  /*2a60*/  LEA.HI.X.SX32 R43, R139, R4, 0x2, P3 ;  /* 0x000000048b2b7211 */ /* 0x000fe400018f16ff */
[-C--:B------:R-:W-:Y:S02]  /*2a70*/  IADD3 R44, P3, R125, R52.reuse, RZ ;  /* 0x000000347d2c7210 */ /* 0x080fe40007f7e0ff */
[----:B------:R-:W-:Y:S02]  /*2a80*/  LEA R34, P6, R181, R52, 0x2 ;  /* 0x00000034b5227211 */ /* 0x000fe400078c10ff */
[----:B------:R-:W-:Y:S02]  /*2a90*/  LEA.HI.X.SX32 R45, R128, R4, 0x2, P3 ;  /* 0x00000004802d7211 */ /* 0x000fe400018f16ff */
[----:B------:R-:W-:-:S02]  /*2aa0*/  IADD3 R46, P3, R120, R52, RZ ;  /* 0x00000034782e7210 */ /* 0x000fc40007f7e0ff */
[-C--:B------:R-:W-:Y:S02]  /*2ab0*/  LEA.HI.X.SX32 R35, R181, R4.reuse, 0x2, P6 ;  /* 0x00000004b5237211 */ /* 0x080fe400030f16ff */
[----:B------:R-:W-:Y:S02]  /*2ac0*/  LEA.HI.X.SX32 R47, R137, R4, 0x2, P3 ;  /* 0x00000004892f7211 */ /* 0x000fe400018f16ff */
[-C--:B------:R-:W-:Y:S02]  /*2ad0*/  IADD3 R48, P3, R119, R52.reuse, RZ ;  /* 0x0000003477307210 */ /* 0x080fe40007f7e0ff */
[----:B------:R-:W-:Y:S02]  /*2ae0*/  LEA R38, P6, R143, R52, 0x2 ;  /* 0x000000348f267211 */ /* 0x000fe400078c10ff */
[----:B------:R-:W-:Y:S02]  /*2af0*/  LEA.HI.X.SX32 R49, R135, R4, 0x2, P3 ;  /* 0x0000000487317211 */ /* 0x000fe400018f16ff */
[----:B------:R-:W-:-:S02]  /*2b00*/  IADD3 R50, P3, R118, R52, RZ ;  /* 0x0000003476327210 */ /* 0x000fc40007f7e0ff */
[----:B------:R-:W-:Y:S02]  /*2b10*/  LEA.HI.X.SX32 R39, R143, R4, 0x2, P6 ;  /* 0x000000048f277211 */ /* 0x000fe400030f16ff */
[----:B------:R-:W-:Y:S02]  /*2b20*/  IADD3 R40, P6, R122, R52, RZ ;  /* 0x000000347a287210 */ /* 0x000fe40007fde0ff */
[----:B------:R-:W-:Y:S02]  /*2b30*/  LEA.HI.X.SX32 R51, R133, R4, 0x2, P3 ;  /* 0x0000000485337211 */ /* 0x000fe400018f16ff */
[----:B------:R-:W-:Y:S02]  /*2b40*/  IADD3 R52, P3, R124, R52, RZ ;  /* 0x000000347c347210 */ /* 0x000fe40007f7e0ff */
[-C--:B------:R-:W-:Y:S02]  /*2b50*/  LEA.HI.X.SX32 R41, R141, R4.reuse, 0x2, P6 ;  /* 0x000000048d297211 */ /* 0x080fe400030f16ff */
[----:B------:R-:W-:-:S02]  /*2b60*/  LEA.HI.X.SX32 R53, R127, R4, 0x2, P3 ;  /* 0x000000047f357211 */ /* 0x000fc400018f16ff */
[CC--:B------:R-:W-:Y:S02]  /*2b70*/  LEA R54, P3, R117.reuse, R176.reuse, 0x2 ;  /* 0x000000b075367211 */ /* 0x0c0fe400078610ff */
[C---:B------:R-:W-:Y:S02]  /*2b80*/  LEA R56, P6, R116.reuse, R176, 0x2 ;  /* 0x000000b074387211 */ /* 0x040fe400078c10ff */
[----:B------:R-:W-:Y:S02]  /*2b90*/  LEA.HI.X.SX32 R55, R117, R2, 0x2, P3 ;  /* 0x0000000275377211 */ /* 0x000fe400018f16ff */
[C---:B------:R-:W-:Y:S02]  /*2ba0*/  LEA R58, P3, R115.reuse, R176, 0x2 ;  /* 0x000000b0733a7211 */ /* 0x040fe400078610ff */
        /* <DEDUP_REMOVED lines=10> */
[-C--:B------:R-:W-:Y:S02]  /*2c50*/  LEA.HI.X.SX32 R71, R109, R2.reuse, 0x2, P3 ;  /* 0x000000026d477211 */ /* 0x080fe400018f16ff */
[----:B------:R-:W-:Y:S02]  /*2c60*/  LEA.HI.X.SX32 R65, R112, R2, 0x2, P6 ;  /* 0x0000000270417211 */ /* 0x000fe400030f16ff */
[-C--:B------:R-:W-:Y:S02]  /*2c70*/  LEA R74, P3, R107, R176.reuse, 0x2 ;  /* 0x000000b06b4a7211 */ /* 0x080fe400078610ff */
[----:B------:R-:W-:-:S02]  /*2c80*/  LEA R68, P6, R110, R176, 0x2 ;  /* 0x000000b06e447211 */ /* 0x000fc400078c10ff */
[-C--:B------:R-:W-:Y:S02]  /*2c90*/  LEA.HI.X.SX32 R75, R107, R2.reuse, 0x2, P3 ;  /* 0x000000026b4b7211 */ /* 0x080fe400018f16ff */
[----:B------:R-:W-:Y:S02]  /*2ca0*/  LEA.HI.X.SX32 R69, R110, R2, 0x2, P6 ;  /* 0x000000026e457211 */ /* 0x000fe400030f16ff */
[CC--:B------:R-:W-:Y:S02]  /*2cb0*/  LEA R78, P3, R105.reuse, R176.reuse, 0x2 ;  /* 0x000000b0694e7211 */ /* 0x0c0fe400078610ff */
        /* <DEDUP_REMOVED lines=39> */
[----:B------:R-:W-:Y:S02]  /*2f30*/  ISETP.GE.AND P3, PT, R21, UR20, PT ;  /* 0x0000001415007c0c */ /* 0x000fe4000bf66270 */
[----:B------:R-:W-:Y:S02]  /*2f40*/  LEA R172, P6, R88, R176, 0x2 ;  /* 0x000000b058ac7211 */ /* 0x000fe400078c10ff */
[----:B------:R-:W-:Y:S02]  /*2f50*/  SEL R3, R0, RZ, !P3 ;  /* 0x000000ff00037207 */ /* 0x000fe40005800000 */
[----:B------:R-:W-:Y:S02]  /*2f60*/  LEA.HI.X.SX32 R173, R88, R2, 0x2, P6 ;  /* 0x0000000258ad7211 */ /* 0x000fe400030f16ff */
[----:B------:R-:W-:Y:S02]  /*2f70*/  ISETP.GE.AND P3, PT, R20, UR20, PT ;  /* 0x0000001414007c0c */ /* 0x000fe4000bf66270 */
[----:B------:R-:W-:-:S02]  /*2f80*/  LEA R176, P6, R22, R176, 0x2 ;  /* 0x000000b016b07211 */ /* 0x000fc400078c10ff */
[----:B------:R-:W-:Y:S02]  /*2f90*/  SEL R4, R0, RZ, !P3 ;  /* 0x000000ff00047207 */ /* 0x000fe40005800000 */
[----:B------:R-:W-:Y:S02]  /*2fa0*/  LEA.HI.X.SX32 R177, R22, R2, 0x2, P6 ;  /* 0x0000000216b17211 */ /* 0x000fe400030f16ff */
[----:B------:R-:W-:Y:S02]  /*2fb0*/  ISETP.GE.AND P3, PT, R18, UR20, PT ;  /* 0x0000001412007c0c */ /* 0x000fe4000bf66270 */
[----:B------:R-:W-:Y:S02]  /*2fc0*/  ISETP.GE.AND P6, PT, R189, UR20, PT ;  /* 0x00000014bd007c0c */ /* 0x000fe4000bfc6270 */
[C---:B------:R-:W-:Y:S02]  /*2fd0*/  LOP3.LUT R16, R187.reuse, 0x10, RZ, 0xfc, !PT ;  /* 0x00000010bb107812 */ /* 0x040fe400078efcff */
[----:B------:R-:W-:-:S02]  /*2fe0*/  LOP3.LUT R14, R187, 0x12, RZ, 0xfc, !PT ;  /* 0x00000012bb0e7812 */ /* 0x000fc400078efcff */
[----:B------:R-:W-:Y:S02]  /*2ff0*/  SEL R5, R0, RZ, !P3 ;  /* 0x000000ff00057207 */ /* 0x000fe40005800000 */
[----:B------:R-:W-:Y:S02]  /*3000*/  ISETP.GE.AND P3, PT, R16, UR20, PT ;  /* 0x0000001410007c0c */ /* 0x000fe4000bf66270 */
[----:B------:R-:W-:Y:S02]  /*3010*/  SEL R6, R0, RZ, !P6 ;  /* 0x000000ff00067207 */ /* 0x000fe40007000000 */
[C---:B------:R-:W-:Y:S02]  /*3020*/  LOP3.LUT R12, R187.reuse, 0x14, RZ, 0xfc, !PT ;  /* 0x00000014bb0c7812 */ /* 0x040fe400078efcff */
[----:B------:R-:W-:Y:S02]  /*3030*/  ISETP.GE.AND P6, PT, R14, UR20, PT ;  /* 0x000000140e007c0c */ /* 0x000fe4000bfc6270 */
[----:B------:R-:W-:-:S02]  /*3040*/  LOP3.LUT R19, R187, 0x16, RZ, 0xfc, !PT ;  /* 0x00000016bb137812 */ /* 0x000fc400078efcff */
[----:B------:R-:W-:Y:S02]  /*3050*/  SEL R7, R0, RZ, !P3 ;  /* 0x000000ff00077207 */ /* 0x000fe40005800000 */
[----:B------:R-:W-:Y:S02]  /*3060*/  ISETP.GE.AND P3, PT, R12, UR20, PT ;  /* 0x000000140c007c0c */ /* 0x000fe4000bf66270 */
[----:B------:R-:W-:Y:S02]  /*3070*/  SEL R186, R0, RZ, !P6 ;  /* 0x000000ff00ba7207 */ /* 0x000fe40007000000 */
[----:B------:R-:W-:Y:S02]  /*3080*/  LOP3.LUT R17, R187, 0x18, RZ, 0xfc, !PT ;  /* 0x00000018bb117812 */ /* 0x000fe400078efcff */
[----:B------:R-:W-:Y:S02]  /*3090*/  ISETP.GE.AND P6, PT, R19, UR20, PT ;  /* 0x0000001413007c0c */ /* 0x000fe4000bfc6270 */
[----:B------:R-:W-:-:S02]  /*30a0*/  LOP3.LUT R15, R187, 0x1a, RZ, 0xfc, !PT ;  /* 0x0000001abb0f7812 */ /* 0x000fc400078efcff */
[C---:B------:R-:W-:Y:S02]  /*30b0*/  SEL R188, R0.reuse, RZ, !P3 ;  /* 0x000000ff00bc7207 */ /* 0x040fe40005800000 */
[----:B------:R-:W-:Y:S02]  /*30c0*/  ISETP.GE.AND P3, PT, R17, UR20, PT ;  /* 0x0000001411007c0c */ /* 0x000fe4000bf66270 */
[----:B------:R-:W-:Y:S02]  /*30d0*/  SEL R190, R0, RZ, !P6 ;  /* 0x000000ff00be7207 */ /* 0x000fe40007000000 */
[----:B------:R-:W-:Y:S02]  /*30e0*/  LOP3.LUT R13, R187, 0x1c, RZ, 0xfc, !PT ;  /* 0x0000001cbb0d7812 */ /* 0x000fe400078efcff */
[----:B------:R-:W-:Y:S02]  /*30f0*/  ISETP.GE.AND P6, PT, R15, UR20, PT ;  /* 0x000000140f007c0c */ /* 0x000fe4000bfc6270 */
[----:B------:R-:W-:-:S02]  /*3100*/  LOP3.LUT R11, R11, 0x70, RZ, 0xc0, !PT ;  /* 0x000000700b0b7812 */ /* 0x000fc400078ec0ff */
[C---:B------:R-:W-:Y:S02]  /*3110*/  SEL R191, R0.reuse, RZ, !P3 ;  /* 0x000000ff00bf7207 */ /* 0x040fe40005800000 */
[----:B------:R-:W-:Y:S02]  /*3120*/  ISETP.GE.AND P3, PT, R13, UR20, PT ;  /* 0x000000140d007c0c */ /* 0x000fe4000bf66270 */
[C---:B------:R-:W-:Y:S02]  /*3130*/  SEL R193, R0.reuse, RZ, !P6 ;  /* 0x000000ff00c17207 */ /* 0x040fe40007000000 */
[----:B------:R-:W-:Y:S02]  /*3140*/  ISETP.GE.AND P6, PT, R131, UR20, PT ;  /* 0x0000001483007c0c */ /* 0x000fe4000bfc6270 */
[----:B------:R-:W-:Y:S02]  /*3150*/  LOP3.LUT R10, R11, 0x1f84, R10, 0xf8, !PT ;  /* 0x00001f840b0a7812 */ /* 0x000fe400078ef80a */
[----:B------:R-:W-:-:S02]  /*3160*/  SEL R196, R0, RZ, !P3 ;  /* 0x000000ff00c47207 */ /* 0x000fc40005800000 */
[----:B------:R-:W-:Y:S01]  /*3170*/  ISETP.GE.AND P3, PT, R130, UR20, PT ;  /* 0x0000001482007c0c */ /* 0x000fe2000bf66270 */
[----:B------:R-:W-:Y:S01]  /*3180*/  VIADD R195, R10, UR50 ;  /* 0x000000320ac37c36 */ /* 0x000fe20008000000 */
[C---:B------:R-:W-:Y:S02]  /*3190*/  SEL R198, R0.reuse, RZ, !P6 ;  /* 0x000000ff00c67207 */ /* 0x040fe40007000000 */
[----:B------:R-:W-:Y:S02]  /*31a0*/  ISETP.GE.AND P6, PT, R187, UR8, PT ;  /* 0x00000008bb007c0c */ /* 0x000fe4000bfc6270 */
[----:B------:R-:W-:Y:S01]  /*31b0*/  SEL R0, R0, RZ, !P3 ;  /* 0x000000ff00007207 */ /* 0x000fe20005800000 */
[----:B------:R-:W-:Y:S01]  /*31c0*/  @!PT LDS RZ, [RZ] ;  /* 0x00000000fffff984 */ /* 0x000fe20000000800 */
[----:B------:R-:W-:Y:S01]  /*31d0*/  @!PT LDS RZ, [RZ] ;  /* 0x00000000fffff984 */ /* 0x000fe20000000800 */
[----:B------:R-:W-:Y:S01]  /*31e0*/  @!PT LDS RZ, [RZ] ;  /* 0x00000000fffff984 */ /* 0x000fe20000000800 */
[----:B------:R-:W-:Y:S01]  /*31f0*/  LDGSTS.E [R195+0xc000], desc[UR58][R178.64], P5 ;  /* 0x0c000000b2c37fae */ /* 0x000fe2000a92187a */
[----:B------:R-:W-:Y:S02]  /*3200*/  PLOP3.LUT P3, PT, PT, PT, UP1, 0x80, 0x0 ;  /* 0x000000000000781c */ /* 0x000fe40003f6f018 */
[----:B------:R-:W-:Y:S01]  /*3210*/  SEL R2, RZ, 0x4, P6 ;  /* 0x00000004ff027807 */ /* 0x000fe20003000000 */
[----:B------:R-:W-:Y:S01]  /*3220*/  LDGSTS.E [R195+0xc008], desc[UR58][R32.64], P4 ;  /* 0x0c00800020c37fae */ /* 0x000fe2000a12187a */
[----:B------:R-:W-:-:S02]  /*3230*/  ISETP.GE.AND P6, PT, R138, UR8, PT ;  /* 0x000000088a007c0c */ /* 0x000fc4000bfc6270 */
[----:B------:R-:W-:Y:S02]  /*3240*/  ISETP.NE.U32.AND P5, PT, R3, RZ, PT ;  /* 0x000000ff0300720c */ /* 0x000fe40003fa5070 */
[----:B------:R-:W-:Y:S02]  /*3250*/  SEL R2, R2, RZ, P3 ;  /* 0x000000ff02027207 */ /* 0x000fe40001800000 */
[----:B------:R-:W-:Y:S02]  /*3260*/  PLOP3.LUT P3, PT, PT, PT, UP1, 0x80, 0x0 ;  /* 0x000000000000781c */ /* 0x000fe40003f6f018 */
[----:B------:R-:W-:Y:S02]  /*3270*/  SEL R3, RZ, 0x4, P6 ;  /* 0x00000004ff037807 */ /* 0x000fe40003000000 */
[----:B------:R-:W-:Y:S02]  /*3280*/  ISETP.GE.AND P6, PT, R136, UR8, PT ;  /* 0x0000000888007c0c */ /* 0x000fe4000bfc6270 */
[----:B------:R-:W-:-:S02]  /*3290*/  LOP3.LUT R9, R10, 0x10, RZ, 0x3c, !PT ;  /* 0x000000100a097812 */ /* 0x000fc400078e3cff */
[----:B------:R-:W-:Y:S02]  /*32a0*/  SEL R144, R3, RZ, P3 ;  /* 0x000000ff03907207 */ /* 0x000fe40001800000 */
[----:B------:R-:W-:Y:S01]  /*32b0*/  PLOP3.LUT P3, PT, PT, PT, UP1, 0x80, 0x0 ;  /* 0x000000000000781c */ /* 0x000fe20003f6f018 */
[----:B------:R-:W-:Y:S01]  /*32c0*/  VIADD R197, R9, UR50 ;  /* 0x0000003209c57c36 */ /* 0x000fe20008000000 */
[----:B------:R-:W-:Y:S02]  /*32d0*/  SEL R3, RZ, 0x4, P6 ;  /* 0x00000004ff037807 */ /* 0x000fe40003000000 */
[----:B------:R-:W-:Y:S02]  /*32e0*/  LOP3.LUT R8, R10, 0x20, RZ, 0x3c, !PT ;  /* 0x000000200a087812 */ /* 0x000fe400078e3cff */
[----:B------:R-:W-:Y:S01]  /*32f0*/  ISETP.GE.AND P6, PT, R134, UR8, PT ;  /* 0x0000000886007c0c */ /* 0x000fe2000bfc6270 */
[----:B------:R-:W-:Y:S01]  /*3300*/  LDGSTS.E [R197+0xc000], desc[UR58][R34.64], P1 ;  /* 0x0c00000022c57fae */ /* 0x000fe2000892187a */
[----:B------:R-:W-:Y:S01]  /*3310*/  ISETP.NE.U32.AND P4, PT, R4, RZ, PT ;  /* 0x000000ff0400720c */ /* 0x000fe20003f85070 */
[----:B------:R-:W-:Y:S01]  /*3320*/  VIADD R199, R8, UR50 ;  /* 0x0000003208c77c36 */ /* 0x000fe20008000000 */
[----:B------:R-:W-:Y:S01]  /*3330*/  SEL R180, R3, RZ, P3 ;  /* 0x000000ff03b47207 */ /* 0x000fe20001800000 */
[----:B------:R-:W-:Y:S01]  /*3340*/  LDGSTS.E [R197+0xc008], desc[UR58][R36.64], P0 ;  /* 0x0c00800024c57fae */ /* 0x000fe2000812187a */
[----:B------:R-:W-:-:S02]  /*3350*/  PLOP3.LUT P3, PT, PT, PT, UP1, 0x80, 0x0 ;  /* 0x000000000000781c */ /* 0x000fc40003f6f018 */
[----:B------:R-:W-:Y:S01]  /*3360*/  SEL R3, RZ, 0x4, P6 ;  /* 0x00000004ff037807 */ /* 0x000fe20003000000 */
[----:B------:R-:W-:Y:S01]  /*3370*/  LDGSTS.E [R199+0xc000], desc[UR58][R38.64], P5 ;  /* 0x0c00000026c77fae */ /* 0x000fe2000a92187a */
[----:B------:R-:W-:Y:S02]  /*3380*/  ISETP.GE.AND P6, PT, R21, UR8, PT ;  /* 0x0000000815007c0c */ /* 0x000fe4000bfc6270 */
[----:B------:R-:W-:Y:S02]  /*3390*/  ISETP.NE.U32.AND P1, PT, R5, RZ, PT ;  /* 0x000000ff0500720c */ /* 0x000fe40003f25070 */
[----:B------:R-:W-:Y:S01]  /*33a0*/  SEL R182, R3, RZ, P3 ;  /* 0x000000ff03b67207 */ /* 0x000fe20001800000 */
[----:B------:R-:W-:Y:S01]  /*33b0*/  LDGSTS.E [R199+0xc008], desc[UR58][R40.64], P4 ;  /* 0x0c00800028c77fae */ /* 0x000fe2000a12187a */
[----:B------:R-:W-:Y:S02]  /*33c0*/  PLOP3.LUT P3, PT, PT, PT, UP1, 0x80, 0x0 ;  /* 0x000000000000781c */ /* 0x000fe40003f6f018 */
[----:B------:R-:W-:-:S02]  /*33d0*/  SEL R3, RZ, 0x4, P6 ;  /* 0x00000004ff037807 */ /* 0x000fc40003000000 */
[----:B------:R-:W-:Y:S02]  /*33e0*/  ISETP.NE.U32.AND P5, PT, R7, RZ, PT ;  /* 0x000000ff0700720c */ /* 0x000fe40003fa5070 */
[----:B------:R-:W-:Y:S02]  /*33f0*/  ISETP.GE.AND P6, PT, R20, UR8, PT ;  /* 0x0000000814007c0c */ /* 0x000fe4000bfc6270 */
[----:B------:R-:W-:Y:S02]  /*3400*/  LOP3.LUT R7, R10, 0x30, RZ, 0x3c, !PT ;  /* 0x000000300a077812 */ /* 0x000fe400078e3cff */
[----:B------:R-:W-:Y:S02]  /*3410*/  ISETP.NE.U32.AND P0, PT, R6, RZ, PT ;  /* 0x000000ff0600720c */ /* 0x000fe40003f05070 */
[----:B------:R-:W-:Y:S01]  /*3420*/  SEL R184, R3, RZ, P3 ;  /* 0x000000ff03b87207 */ /* 0x000fe20001800000 */
[----:B------:R-:W-:Y:S01]  /*3430*/  VIADD R201, R7, UR50 ;  /* 0x0000003207c97c36 */ /* 0x000fe20008000000 */
[----:B------:R-:W-:-:S02]  /*3440*/  PLOP3.LUT P3, PT, PT, PT, UP1, 0x80, 0x0 ;  /* 0x000000000000781c */ /* 0x000fc40003f6f018 */
[----:B------:R-:W-:Y:S02]  /*3450*/  SEL R3, RZ, 0x4, P6 ;  /* 0x00000004ff037807 */ /* 0x000fe40003000000 */
[----:B------:R-:W-:Y:S01]  /*3460*/  ISETP.GE.AND P6, PT, R18, UR8, PT ;  /* 0x0000000812007c0c */ /* 0x000fe2000bfc6270 */
[----:B------:R-:W-:Y:S01]  /*3470*/  LDGSTS.E [R201+0xc000], desc[UR58][R42.64], P1 ;  /* 0x0c0000002ac97fae */ /* 0x000fe2000892187a */
[----:B------:R-:W-:Y:S02]  /*3480*/  ISETP.NE.U32.AND P4, PT, R186, RZ, PT ;  /* 0x000000ffba00720c */ /* 0x000fe40003f85070 */
[----:B------:R-:W-:Y:S01]  /*3490*/  SEL R186, R3, RZ, P3 ;  /* 0x000000ff03ba7207 */ /* 0x000fe20001800000 */
[----:B------:R-:W-:Y:S01]  /*34a0*/  LDGSTS.E [R201+0xc008], desc[UR58][R44.64], P0 ;  /* 0x0c0080002cc97fae */ /* 0x000fe2000812187a */
[----:B------:R-:W-:Y:S02]  /*34b0*/  PLOP3.LUT P3, PT, PT, PT, UP1, 0x80, 0x0 ;  /* 0x000000000000781c */ /* 0x000fe40003f6f018 */
[----:B------:R-:W-:-:S02]  /*34c0*/  SEL R3, RZ, 0x4, P6 ;  /* 0x00000004ff037807 */ /* 0x000fc40003000000 */
[----:B------:R-:W-:Y:S02]  /*34d0*/  ISETP.GE.AND P6, PT, R16, UR8, PT ;  /* 0x0000000810007c0c */ /* 0x000fe4000bfc6270 */
[----:B------:R-:W-:Y:S02]  /*34e0*/  ISETP.NE.U32.AND P1, PT, R188, RZ, PT ;  /* 0x000000ffbc00720c */ /* 0x000fe40003f25070 */
[----:B------:R-:W-:Y:S02]  /*34f0*/  SEL R188, R3, RZ, P3 ;  /* 0x000000ff03bc7207 */ /* 0x000fe40001800000 */
[----:B------:R-:W-:Y:S02]  /*3500*/  PLOP3.LUT P3, PT, PT, PT, UP1, 0x80, 0x0 ;  /* 0x000000000000781c */ /* 0x000fe40003f6f018 */
[----:B------:R-:W-:Y:S02]  /*3510*/  SEL R3, RZ, 0x4, P6 ;  /* 0x00000004ff037807 */ /* 0x000fe40003000000 */
[----:B------:R-:W-:-:S02]  /*3520*/  ISETP.GE.AND P6, PT, R14, UR8, PT ;  /* 0x000000080e007c0c */ /* 0x000fc4000bfc6270 */
[----:B------:R-:W-:Y:S02]  /*3530*/  ISETP.NE.U32.AND P0, PT, R190, RZ, PT ;  /* 0x000000ffbe00720c */ /* 0x000fe40003f05070 */
[----:B------:R-:W-:Y:S02]  /*3540*/  SEL R190, R3, RZ, P3 ;  /* 0x000000ff03be7207 */ /* 0x000fe40001800000 */
[----:B------:R-:W-:Y:S02]  /*3550*/  LOP3.LUT R6, R10, 0x40, RZ, 0x3c, !PT ;  /* 0x000000400a067812 */ /* 0x000fe400078e3cff */
[----:B------:R-:W-:Y:S02]  /*3560*/  PLOP3.LUT P3, PT, PT, PT, UP1, 0x80, 0x0 ;  /* 0x000000000000781c */ /* 0x000fe40003f6f018 */
[----:B------:R-:W-:Y:S01]  /*3570*/  SEL R3, RZ, 0x4, P6 ;  /* 0x00000004ff037807 */ /* 0x000fe20003000000 */
[----:B------:R-:W-:Y:S01]  /*3580*/  VIADD R203, R6, UR50 ;  /* 0x0000003206cb7c36 */ /* 0x000fe20008000000 */
[----:B------:R-:W-:-:S02]  /*3590*/  ISETP.GE.AND P6, PT, R12, UR8, PT ;  /* 0x000000080c007c0c */ /* 0x000fc4000bfc6270 */
[----:B------:R-:W-:Y:S02]  /*35a0*/  LOP3.LUT R5, R10, 0x50, RZ, 0x3c, !PT ;  /* 0x000000500a057812 */ /* 0x000fe400078e3cff */
[----:B------:R-:W-:Y:S01]  /*35b0*/  SEL R192, R3, RZ, P3 ;  /* 0x000000ff03c07207 */ /* 0x000fe20001800000 */
[----:B------:R-:W-:Y:S01]  /*35c0*/  LDGSTS.E [R203+0xc000], desc[UR58][R46.64], P5 ;  /* 0x0c0000002ecb7fae */ /* 0x000fe2000a92187a */
[----:B------:R-:W-:Y:S01]  /*35d0*/  PLOP3.LUT P3, PT, PT, PT, UP1, 0x80, 0x0 ;  /* 0x000000000000781c */ /* 0x000fe20003f6f018 */
[----:B------:R-:W-:Y:S01]  /*35e0*/  VIADD R205, R5, UR50 ;  /* 0x0000003205cd7c36 */ /* 0x000fe20008000000 */
[----:B------:R-:W-:Y:S01]  /*35f0*/  SEL R3, RZ, 0x4, P6 ;  /* 0x00000004ff037807 */ /* 0x000fe20003000000 */
[----:B------:R-:W-:Y:S01]  /*3600*/  LDGSTS.E [R203+0xc008], desc[UR58][R48.64], P4 ;  /* 0x0c00800030cb7fae */ /* 0x000fe2000a12187a */
[----:B------:R-:W-:Y:S02]  /*3610*/  ISETP.GE.AND P6, PT, R19, UR8, PT ;  /* 0x0000000813007c0c */ /* 0x000fe4000bfc6270 */
[----:B------:R-:W-:Y:S01]  /*3620*/  SEL R194, R3, RZ, P3 ;  /* 0x000000ff03c27207 */ /* 0x000fe20001800000 */
[----:B------:R-:W-:Y:S01]  /*3630*/  LDGSTS.E [R205+0xc000], desc[UR58][R50.64], P1 ;  /* 0x0c00000032cd7fae */ /* 0x000fe2000892187a */
[----:B------:R-:W-:-:S02]  /*3640*/  PLOP3.LUT P3, PT, PT, PT, UP1, 0x80, 0x0 ;  /* 0x000000000000781c */ /* 0x000fc40003f6f018 */
[----:B------:R-:W-:Y:S01]  /*3650*/  SEL R3, RZ, 0x4, P6 ;  /* 0x00000004ff037807 */ /* 0x000fe20003000000 */
[----:B------:R-:W-:Y:S01]  /*3660*/  LDGSTS.E [R205+0xc008], desc[UR58][R26.64], P0 ;  /* 0x0c0080001acd7fae */ /* 0x000fe2000812187a */
[----:B------:R-:W-:Y:S02]  /*3670*/  ISETP.NE.U32.AND P5, PT, R191, RZ, PT ;  /* 0x000000ffbf00720c */ /* 0x000fe40003fa5070 */
[----:B------:R-:W-:Y:S02]  /*3680*/  ISETP.GE.AND P6, PT, R17, UR8, PT ;  /* 0x0000000811007c0c */ /* 0x000fe4000bfc6270 */
[----:B------:R-:W-:Y:S02]  /*3690*/  ISETP.NE.U32.AND P1, PT, R196, RZ, PT ;  /* 0x000000ffc400720c */ /* 0x000fe40003f25070 */
[----:B------:R-:W-:Y:S02]  /*36a0*/  SEL R196, R3, RZ, P3 ;  /* 0x000000ff03c47207 */ /* 0x000fe40001800000 */
[----:B------:R-:W-:-:S02]  /*36b0*/  LOP3.LUT R4, R10, 0x60, RZ, 0x3c, !PT ;  /* 0x000000600a047812 */ /* 0x000fc400078e3cff */
[----:B------:R-:W-:Y:S02]  /*36c0*/  PLOP3.LUT P3, PT, PT, PT, UP1, 0x80, 0x0 ;  /* 0x000000000000781c */ /* 0x000fe40003f6f018 */
[----:B------:R-:W-:Y:S01]  /*36d0*/  SEL R3, RZ, 0x4, P6 ;  /* 0x00000004ff037807 */ /* 0x000fe20003000000 */
[----:B------:R-:W-:Y:S01]  /*36e0*/  VIADD R207, R4, UR50 ;  /* 0x0000003204cf7c36 */ /* 0x000fe20008000000 */
[----:B------:R-:W-:Y:S02]  /*36f0*/  ISETP.GE.AND P6, PT, R15, UR8, PT ;  /* 0x000000080f007c0c */ /* 0x000fe4000bfc6270 */
[----:B------:R-:W-:Y:S02]  /*3700*/  ISETP.NE.U32.AND P0, PT, R198, RZ, PT ;  /* 0x000000ffc600720c */ /* 0x000fe40003f05070 */
[----:B------:R-:W-:Y:S01]  /*3710*/  SEL R198, R3, RZ, P3 ;  /* 0x000000ff03c67207 */ /* 0x000fe20001800000 */
[----:B------:R-:W-:Y:S01]  /*3720*/  LDGSTS.E [R207+0xc000], desc[UR58][R24.64], P5 ;  /* 0x0c00000018cf7fae */ /* 0x000fe2000a92187a */
[----:B------:R-:W-:-:S02]  /*3730*/  PLOP3.LUT P3, PT, PT, PT, UP1, 0x80, 0x0 ;  /* 0x000000000000781c */ /* 0x000fc40003f6f018 */
[----:B------:R-:W-:Y:S02]  /*3740*/  SEL R3, RZ, 0x4, P6 ;  /* 0x00000004ff037807 */ /* 0x000fe40003000000 */
[----:B------:R-:W-:Y:S01]  /*3750*/  ISETP.NE.U32.AND P4, PT, R193, RZ, PT ;  /* 0x000000ffc100720c */ /* 0x000fe20003f85070 */
[----:B------:R-:W-:Y:S01]  /*3760*/  VIADD R193, R140, UR50 ;  /* 0x000000328cc17c36 */ /* 0x000fe20008000000 */
[----:B------:R-:W-:Y:S02]  /*3770*/  SEL R200, R3, RZ, P3 ;  /* 0x000000ff03c87207 */ /* 0x000fe40001800000 */
[----:B------:R-:W-:Y:S02]  /*3780*/  ISETP.NE.U32.AND P5, PT, R0, RZ, PT ;  /* 0x000000ff0000720c */ /* 0x000fe40003fa5070 */
[----:B------:R-:W-:Y:S02]  /*3790*/  LOP3.LUT R3, R10, 0x70, RZ, 0x3c, !PT ;  /* 0x000000700a037812 */ /* 0x000fe400078e3cff */
[----:B------:R-:W-:-:S02]  /*37a0*/  ISETP.GE.AND P6, PT, R13, UR8, PT ;  /* 0x000000080d007c0c */ /* 0x000fc4000bfc6270 */
[----:B------:R-:W-:Y:S01]  /*37b0*/  PLOP3.LUT P3, PT, PT, PT, UP1, 0x80, 0x0 ;  /* 0x000000000000781c */ /* 0x000fe20003f6f018 */
[----:B------:R-:W-:Y:S01]  /*37c0*/  VIADD R209, R3, UR50 ;  /* 0x0000003203d17c36 */ /* 0x000fe20008000000 */
[----:B------:R-:W-:Y:S01]  /*37d0*/  SEL R0, RZ, 0x4, P6 ;  /* 0x00000004ff007807 */ /* 0x000fe20003000000 */
[----:B------:R-:W-:Y:S01]  /*37e0*/  LDGSTS.E [R207+0xc008], desc[UR58][R30.64], P4 ;  /* 0x0c0080001ecf7fae */ /* 0x000fe2000a12187a */
[----:B------:R-:W-:Y:S02]  /*37f0*/  ISETP.NE.U32.AND P4, PT, R2, RZ, PT ;  /* 0x000000ff0200720c */ /* 0x000fe40003f85070 */
[----:B------:R-:W-:Y:S01]  /*3800*/  LOP3.LUT R2, R140, 0x40, RZ, 0x3c, !PT ;  /* 0x000000408c027812 */ /* 0x000fe200078e3cff */
[----:B------:R-:W-:Y:S01]  /*3810*/  LDGSTS.E [R209+0xc000], desc[UR58][R28.64], P1 ;  /* 0x0c0000001cd17fae */ /* 0x000fe2000892187a */
[----:B------:R-:W-:Y:S02]  /*3820*/  ISETP.GE.AND P6, PT, R131, UR8, PT ;  /* 0x0000000883007c0c */ /* 0x000fe4000bfc6270 */
[----:B------:R-:W-:Y:S01]  /*3830*/  SEL R202, R0, RZ, P3 ;  /* 0x000000ff00ca7207 */ /* 0x000fe20001800000 */
[----:B------:R-:W-:Y:S01]  /*3840*/  LDGSTS.E [R209+0xc008], desc[UR58][R52.64], P0 ;  /* 0x0c00800034d17fae */ /* 0x000fe2000812187a */
[----:B------:R-:W-:Y:S01]  /*3850*/  VIADD R191, R2, UR50 ;  /* 0x0000003202bf7c36 */ /* 0x000fe20008000000 */
[----:B------:R-:W-:-:S02]  /*3860*/  PLOP3.LUT P3, PT, PT, PT, UP1, 0x80, 0x0 ;  /* 0x000000000000781c */ /* 0x000fc40003f6f018 */
[----:B------:R-:W0:Y:S01]  /*3870*/  LDGDEPBAR ;  /* 0x00000000000079af */ /* 0x000e220000000000 */
[----:B------:R-:W-:Y:S02]  /*3880*/  SEL R0, RZ, 0x4, P6 ;  /* 0x00000004ff007807 */ /* 0x000fe40003000000 */
[----:B------:R-:W-:Y:S01]  /*3890*/  ISETP.GE.AND P6, PT, R130, UR8, PT ;  /* 0x0000000882007c0c */ /* 0x000fe2000bfc6270 */
[----:B------:R1:W-:Y:S01]  /*38a0*/  LDGSTS.E [R193], desc[UR58][R54.64], P5 ;  /* 0x0000000036c17fae */ /* 0x0003e2000a92187a */
[----:B------:R-:W-:Y:S02]  /*38b0*/  ISETP.NE.U32.AND P1, PT, R144, RZ, PT ;  /* 0x000000ff9000720c */ /* 0x000fe40003f25070 */
[----:B------:R-:W-:Y:S01]  /*38c0*/  SEL R144, R0, RZ, P3 ;  /* 0x000000ff00907207 */ /* 0x000fe20001800000 */
[----:B------:R2:W-:Y:S01]  /*38d0*/  LDGSTS.E [R193+0x400], desc[UR58][R58.64], P5 ;  /* 0x004000003ac17fae */ /* 0x0005e2000a92187a */
[----:B------:R-:W-:Y:S02]  /*38e0*/  PLOP3.LUT P3, PT, PT, PT, UP1, 0x80, 0x0 ;  /* 0x000000000000781c */ /* 0x000fe40003f6f018 */
[----:B------:R-:W-:Y:S01]  /*38f0*/  SEL R0, RZ, 0x4, P6 ;  /* 0x00000004ff007807 */ /* 0x000fe20003000000 */
[----:B------:R3:W-:Y:S01]  /*3900*/  LDGSTS.E [R193+0x800], desc[UR58][R62.64], P5 ;  /* 0x008000003ec17fae */ /* 0x0007e2000a92187a */
[----:B------:R-:W-:-:S02]  /*3910*/  ISETP.NE.U32.AND P6, PT, R180, RZ, PT ;  /* 0x000000ffb400720c */ /* 0x000fc40003fc5070 */
[----:B------:R-:W-:Y:S01]  /*3920*/  SEL R180, R0, RZ, P3 ;  /* 0x000000ff00b47207 */ /* 0x000fe20001800000 */
[----:B------:R4:W-:Y:S01]  /*3930*/  LDGSTS.E [R193+0xc00], desc[UR58][R66.64], P5 ;  /* 0x00c0000042c17fae */ /* 0x0009e2000a92187a */
[----:B------:R-:W-:Y:S01]  /*3940*/  IMAD.SHL.U32 R0, R146, 0x20, RZ ;  /* 0x0000002092007824 */ /* 0x000fe200078e00ff */
[----:B------:R-:W-:Y:S01]  /*3950*/  ISETP.NE.U32.AND P0, PT, R182, RZ, PT ;  /* 0x000000ffb600720c */ /* 0x000fe20003f05070 */
[C---:B-1----:R-:W-:Y:S01]  /*3960*/  IMAD.WIDE R54, R147.reuse, 0x4, R54 ;  /* 0x0000000493367825 */ /* 0x042fe200078e0236 */
[----:B------:R1:W-:Y:S01]  /*3970*/  LDGSTS.E [R193+0x1000], desc[UR58][R70.64], P5 ;  /* 0x0100000046c17fae */ /* 0x0003e2000a92187a */
[----:B------:R-:W-:Y:S02]  /*3980*/  ISETP.NE.U32.AND P3, PT, R184, RZ, PT ;  /* 0x000000ffb800720c */ /* 0x000fe40003f65070 */
[C---:B------:R-:W-:Y:S01]  /*3990*/  IMAD.WIDE R178, R0.reuse, 0x4, R178 ;  /* 0x0000000400b27825 */ /* 0x040fe200078e02b2 */
[----:B------:R5:W-:Y:S03]  /*39a0*/  LDGSTS.E [R193+0x1400], desc[UR58][R74.64], P5 ;  /* 0x014000004ac17fae */ /* 0x000be6000a92187a */
        /* <DEDUP_REMOVED lines=28> */
[----:B------:R-:W-:Y:S01]  /*3b70*/  IMAD.WIDE R52, R0, 0x4, R52 ;  /* 0x0000000400347825 */ /* 0x000fe200078e0234 */
[----:B------:R5:W-:Y:S03]  /*3b80*/  LDGSTS.E [R191+0x1200], desc[UR58][R72.64], P5 ;  /* 0x0120000048bf7fae */ /* 0x000be6000a92187a */
[C---:B--2---:R-:W-:Y:S01]  /*3b90*/  IMAD.WIDE R58, R147.reuse, 0x4, R58 ;  /* 0x00000004933a7825 */ /* 0x044fe200078e023a */
[----:B------:R2:W-:Y:S03]  /*3ba0*/  LDGSTS.E [R191+0x1600], desc[UR58][R76.64], P5 ;  /* 0x016000004cbf7fae */ /* 0x0005e6000a92187a */
[C---:B---3--:R-:W-:Y:S01]  /*3bb0*/  IMAD.WIDE R62, R147.reuse, 0x4, R62 ;  /* 0x00000004933e7825 */ /* 0x048fe200078e023e */
[----:B------:R3:W-:Y:S03]  /*3bc0*/  LDGSTS.E [R191+0x1a00], desc[UR58][R80.64], P5 ;  /* 0x01a0000050bf7fae */ /* 0x0007e6000a92187a */
[C---:B----4-:R-:W-:Y:S01]  /*3bd0*/  IMAD.WIDE R66, R147.reuse, 0x4, R66 ;  /* 0x0000000493427825 */ /* 0x050fe200078e0242 */
[----:B------:R4:W-:Y:S03]  /*3be0*/  LDGSTS.E [R191+0x1e00], desc[UR58][R84.64], P5 ;  /* 0x01e0000054bf7fae */ /* 0x0009e6000a92187a */
[C---:B-1----:R-:W-:Y:S01]  /*3bf0*/  IMAD.WIDE R70, R147.reuse, 0x4, R70 ;  /* 0x0000000493467825 */ /* 0x042fe200078e0246 */
[----:B------:R-:W-:Y:S03]  /*3c00*/  LDGSTS.E [R191+0x2200], desc[UR58][R148.64], P5 ;  /* 0x0220000094bf7fae */ /* 0x000fe6000a92187a */
[C---:B-----5:R-:W-:Y:S01]  /*3c10*/  IMAD.WIDE R74, R147.reuse, 0x4, R74 ;  /* 0x00000004934a7825 */ /* 0x060fe200078e024a */
[----:B------:R-:W-:Y:S03]  /*3c20*/  LDGSTS.E [R191+0x2600], desc[UR58][R152.64], P5 ;  /* 0x0260000098bf7fae */ /* 0x000fe6000a92187a */
[C---:B------:R-:W-:Y:S01]  /*3c30*/  IMAD.WIDE R78, R147.reuse, 0x4, R78 ;  /* 0x00000004934e7825 */ /* 0x040fe200078e024e */
        /* <DEDUP_REMOVED lines=9> */
[----:B------:R-:W-:Y:S01]  /*3cd0*/  IMAD.WIDE R158, R147, 0x4, R158 ;  /* 0x00000004939e7825 */ /* 0x000fe200078e029e */
[----:B------:R-:W-:Y:S01]  /*3ce0*/  LDGSTS.E [R191+0x3e00], desc[UR58][R176.64], P5 ;  /* 0x03e00000b0bf7fae */ /* 0x000fe2000a92187a */
[----:B------:R-:W-:-:S02]  /*3cf0*/  ISETP.NE.U32.AND P5, PT, R186, RZ, PT ;  /* 0x000000ffba00720c */ /* 0x000fc40003fa5070 */
[C---:B------:R-:W-:Y:S01]  /*3d00*/  IMAD.WIDE R162, R147.reuse, 0x4, R162 ;  /* 0x0000000493a27825 */ /* 0x040fe200078e02a2 */
[----:B------:R-:W0:Y:S03]  /*3d10*/  LDGDEPBAR ;  /* 0x00000000000079af */ /* 0x000e260000000000 */
[C---:B------:R-:W-:Y:S01]  /*3d20*/  IMAD.WIDE R166, R147.reuse, 0x4, R166 ;  /* 0x0000000493a67825 */ /* 0x040fe200078e02a6 */
[----:B------:R-:W-:Y:S03]  /*3d30*/  BAR.SYNC.DEFER_BLOCKING 0x0 ;  /* 0x0000000000007b1d */ /* 0x000fe60000010000 */
[----:B------:R-:W-:-:S04]  /*3d40*/  IMAD.WIDE R170, R147, 0x4, R170 ;  /* 0x0000000493aa7825 */ /* 0x000fc800078e02aa */
[----:B------:R-:W-:-:S04]  /*3d50*/  IMAD.WIDE R174, R147, 0x4, R174 ;  /* 0x0000000493ae7825 */ /* 0x000fc800078e02ae */
[----:B------:R-:W-:-:S04]  /*3d60*/  IMAD.WIDE R56, R147, 0x4, R56 ;  /* 0x0000000493387825 */ /* 0x000fc800078e0238 */
[----:B------:R-:W-:-:S04]  /*3d70*/  IMAD.WIDE R60, R147, 0x4, R60 ;  /* 0x00000004933c7825 */ /* 0x000fc800078e023c */
[----:B------:R-:W-:-:S04]  /*3d80*/  IMAD.WIDE R64, R147, 0x4, R64 ;  /* 0x0000000493407825 */ /* 0x000fc800078e0240 */
[C---:B------:R-:W-:Y:S01]  /*3d90*/  IMAD.WIDE R68, R147.reuse, 0x4, R68 ;  /* 0x0000000493447825 */ /* 0x040fe200078e0244 */
[----:B------:R-:W-:Y:S01]  /*3da0*/  @!PT LDS RZ, [RZ] ;  /* 0x00000000fffff984 */ /* 0x000fe20000000800 */
[----:B------:R-:W-:Y:S01]  /*3db0*/  @!PT LDS RZ, [RZ] ;  /* 0x00000000fffff984 */ /* 0x000fe20000000800 */
[----:B------:R-:W-:Y:S01]  /*3dc0*/  @!PT LDS RZ, [RZ] ;  /* 0x00000000fffff984 */ /* 0x000fe20000000800 */
[----:B------:R-:W-:Y:S01]  /*3dd0*/  LDGSTS.E [R195+0xe000], desc[UR58][R178.64], P4 ;  /* 0x0e000000b2c37fae */ /* 0x000fe2000a12187a */
[----:B------:R-:W-:Y:S02]  /*3de0*/  ISETP.NE.U32.AND P4, PT, R188, RZ, PT ;  /* 0x000000ffbc00720c */ /* 0x000fe40003f85070 */
[C---:B------:R-:W-:Y:S01]  /*3df0*/  IMAD.WIDE R72, R147.reuse, 0x4, R72 ;  /* 0x0000000493487825 */ /* 0x040fe200078e0248 */
[----:B------:R1:W-:Y:S01]  /*3e00*/  LDGSTS.E [R195+0xe008], desc[UR58][R32.64], P1 ;  /* 0x0e00800020c37fae */ /* 0x0003e2000892187a */
[----:B------:R-:W-:Y:S02]  /*3e10*/  ISETP.NE.U32.AND P1, PT, R190, RZ, PT ;  /* 0x000000ffbe00720c */ /* 0x000fe40003f25070 */
[----:B--2---:R-:W-:Y:S01]  /*3e20*/  IMAD.WIDE R76, R147, 0x4, R76 ;  /* 0x00000004934c7825 */ /* 0x004fe200078e024c */
[----:B------:R2:W-:Y:S01]  /*3e30*/  LDGSTS.E [R197+0xe000], desc[UR58][R34.64], P6 ;  /* 0x0e00000022c57fae */ /* 0x0005e2000b12187a */
[----:B------:R-:W-:-:S02]  /*3e40*/  ISETP.NE.U32.AND P6, PT, R192, RZ, PT ;  /* 0x000000ffc000720c */ /* 0x000fc40003fc5070 */
[C---:B---3--:R-:W-:Y:S01]  /*3e50*/  IMAD.WIDE R80, R147.reuse, 0x4, R80 ;  /* 0x0000000493507825 */ /* 0x048fe200078e0250 */
[----:B------:R3:W-:Y:S01]  /*3e60*/  LDGSTS.E [R197+0xe008], desc[UR58][R36.64], P0 ;  /* 0x0e00800024c57fae */ /* 0x0007e2000812187a */
[----:B------:R-:W-:Y:S02]  /*3e70*/  ISETP.NE.U32.AND P0, PT, R194, RZ, PT ;  /* 0x000000ffc200720c */ /* 0x000fe40003f05070 */
[C---:B----4-:R-:W-:Y:S01]  /*3e80*/  IMAD.WIDE R84, R147.reuse, 0x4, R84 ;  /* 0x0000000493547825 */ /* 0x050fe200078e0254 */
[----:B------:R4:W-:Y:S01]  /*3e90*/  LDGSTS.E [R199+0xe000], desc[UR58][R38.64], P3 ;  /* 0x0e00000026c77fae */ /* 0x0009e2000992187a */
[----:B------:R-:W-:Y:S02]  /*3ea0*/  ISETP.NE.U32.AND P3, PT, R196, RZ, PT ;  /* 0x000000ffc400720c */ /* 0x000fe40003f65070 */
[----:B-1----:R-:W-:Y:S01]  /*3eb0*/  CS2R R32, SRZ ;  /* 0x0000000000207805 */ /* 0x002fe2000001ff00 */
[----:B------:R-:W-:Y:S01]  /*3ec0*/  IMAD.WIDE R148, R147, 0x4, R148 ;  /* 0x0000000493947825 */ /* 0x000fe200078e0294 */
[----:B------:R1:W-:Y:S01]  /*3ed0*/  LDGSTS.E [R199+0xe008], desc[UR58][R40.64], P5 ;  /* 0x0e00800028c77fae */ /* 0x0003e2000a92187a */
[----:B------:R-:W-:-:S02]  /*3ee0*/  ISETP.NE.U32.AND P5, PT, R198, RZ, PT ;  /* 0x000000ffc600720c */ /* 0x000fc40003fa5070 */
[----:B--2---:R-:W-:Y:S01]  /*3ef0*/  CS2R R34, SRZ ;  /* 0x0000000000227805 */ /* 0x004fe2000001ff00 */
[C---:B------:R-:W-:Y:S01]  /*3f00*/  IMAD.WIDE R152, R147.reuse, 0x4, R152 ;  /* 0x0000000493987825 */ /* 0x040fe200078e0298 */
[----:B------:R2:W-:Y:S01]  /*3f10*/  LDGSTS.E [R201+0xe000], desc[UR58][R42.64], P4 ;  /* 0x0e0000002ac97fae */ /* 0x0005e2000a12187a */
[----:B------:R-:W-:Y:S02]  /*3f20*/  ISETP.NE.U32.AND P4, PT, R200, RZ, PT ;  /* 0x000000ffc800720c */ /* 0x000fe40003f85070 */
[----:B---3--:R-:W-:Y:S01]  /*3f30*/  CS2R R36, SRZ ;  /* 0x0000000000247805 */ /* 0x008fe2000001ff00 */
[C---:B------:R-:W-:Y:S01]  /*3f40*/  IMAD.WIDE R156, R147.reuse, 0x4, R156 ;  /* 0x00000004939c7825 */ /* 0x040fe200078e029c */
[----:B------:R3:W-:Y:S01]  /*3f50*/  LDGSTS.E [R201+0xe008], desc[UR58][R44.64], P2 ;  /* 0x0e0080002cc97fae */ /* 0x0007e2000912187a */
[----:B------:R-:W-:Y:S02]  /*3f60*/  ISETP.NE.U32.AND P2, PT, R202, RZ, PT ;  /* 0x000000ffca00720c */ /* 0x000fe40003f45070 */
[----:B----4-:R-:W-:Y:S01]  /*3f70*/  CS2R R38, SRZ ;  /* 0x0000000000267805 */ /* 0x010fe2000001ff00 */
[----:B------:R-:W-:Y:S01]  /*3f80*/  IMAD.WIDE R160, R147, 0x4, R160 ;  /* 0x0000000493a07825 */ /* 0x000fe200078e02a0 */
[----:B------:R4:W-:Y:S01]  /*3f90*/  LDGSTS.E [R203+0xe000], desc[UR58][R46.64], P1 ;  /* 0x0e0000002ecb7fae */ /* 0x0009e2000892187a */
[----:B------:R-:W-:-:S02]  /*3fa0*/  ISETP.NE.U32.AND P1, PT, R144, RZ, PT ;  /* 0x000000ff9000720c */ /* 0x000fc40003f25070 */
[----:B-1----:R-:W-:Y:S01]  /*3fb0*/  CS2R R40, SRZ ;  /* 0x0000000000287805 */ /* 0x002fe2000001ff00 */
[C---:B------:R-:W-:Y:S01]  /*3fc0*/  IMAD.WIDE R164, R147.reuse, 0x4, R164 ;  /* 0x0000000493a47825 */ /* 0x040fe200078e02a4 */
[----:B------:R1:W-:Y:S01]  /*3fd0*/  LDGSTS.E [R203+0xe008], desc[UR58][R48.64], P6 ;  /* 0x0e00800030cb7fae */ /* 0x0003e2000b12187a */
[----:B------:R-:W-:Y:S02]  /*3fe0*/  ISETP.NE.U32.AND P6, PT, R180, RZ, PT ;  /* 0x000000ffb400720c */ /* 0x000fe40003fc5070 */
[----:B--2---:R-:W-:Y:S01]  /*3ff0*/  CS2R R42, SRZ ;  /* 0x00000000002a7805 */ /* 0x004fe2000001ff00 */
[C---:B------:R-:W-:Y:S01]  /*4000*/  IMAD.WIDE R168, R147.reuse, 0x4, R168 ;  /* 0x0000000493a87825 */ /* 0x040fe200078e02a8 */
[----:B------:R2:W-:Y:S01]  /*4010*/  LDGSTS.E [R205+0xe000], desc[UR58][R50.64], P0 ;  /* 0x0e00000032cd7fae */ /* 0x0005e2000812187a */
[----:B------:R-:W-:Y:S02]  /*4020*/  PLOP3.LUT P0, PT, PT, PT, UP0, 0x40, 0x0 ;  /* 0x000000000000781c */ /* 0x000fe40003f0e808 */
[----:B---3--:R-:W-:Y:S01]  /*4030*/  CS2R R44, SRZ ;  /* 0x00000000002c7805 */ /* 0x008fe2000001ff00 */
[----:B------:R-:W-:Y:S01]  /*4040*/  IMAD.WIDE R172, R147, 0x4, R172 ;  /* 0x0000000493ac7825 */ /* 0x000fe200078e02ac */
[----:B------:R3:W-:Y:S01]  /*4050*/  LDGSTS.E [R205+0xe008], desc[UR58][R26.64], P3 ;  /* 0x0e0080001acd7fae */ /* 0x0007e2000992187a */
[----:B----4-:R-:W-:-:S02]  /*4060*/  CS2R R46, SRZ ;  /* 0x00000000002e7805 */ /* 0x010fc4000001ff00 */
[----:B------:R-:W-:Y:S01]  /*4070*/  IMAD.WIDE R176, R147, 0x4, R176 ;  /* 0x0000000493b07825 */ /* 0x000fe200078e02b0 */
[----:B------:R4:W-:Y:S01]  /*4080*/  LDGSTS.E [R207+0xe000], desc[UR58][R24.64], P5 ;  /* 0x0e00000018cf7fae */ /* 0x0009e2000a92187a */
[----:B-1----:R-:W-:-:S03]  /*4090*/  CS2R R48, SRZ ;  /* 0x0000000000307805 */ /* 0x002fc6000001ff00 */
[----:B------:R1:W-:Y:S01]  /*40a0*/  LDGSTS.E [R207+0xe008], desc[UR58][R30.64], P4 ;  /* 0x0e0080001ecf7fae */ /* 0x0003e2000a12187a */
[----:B--2---:R-:W-:-:S03]  /*40b0*/  CS2R R50, SRZ ;  /* 0x0000000000327805 */ /* 0x004fc6000001ff00 */
[----:B------:R2:W-:Y:S01]  /*40c0*/  LDGSTS.E [R209+0xe000], desc[UR58][R28.64], P2 ;  /* 0x0e0000001cd17fae */ /* 0x0005e2000912187a */
[----:B---3--:R-:W-:-:S03]  /*40d0*/  CS2R R26, SRZ ;  /* 0x00000000001a7805 */ /* 0x008fc6000001ff00 */
[----:B------:R3:W-:Y:S01]  /*40e0*/  LDGSTS.E [R209+0xe008], desc[UR58][R52.64], P1 ;  /* 0x0e00800034d17fae */ /* 0x0007e2000892187a */
[----:B----4-:R-:W-:-:S03]  /*40f0*/  CS2R R24, SRZ ;  /* 0x0000000000187805 */ /* 0x010fc6000001ff00 */
[----:B------:R-:W0:Y:S01]  /*4100*/  LDGDEPBAR ;  /* 0x00000000000079af */ /* 0x000e220000000000 */
[----:B-1----:R-:W-:-:S03]  /*4110*/  CS2R R30, SRZ ;  /* 0x00000000001e7805 */ /* 0x002fc6000001ff00 */
[----:B------:R1:W-:Y:S01]  /*4120*/  LDGSTS.E [R193+0x4000], desc[UR58][R54.64], P6 ;  /* 0x0400000036c17fae */ /* 0x0003e2000b12187a */
[----:B--2---:R-:W-:-:S03]  /*4130*/  CS2R R28, SRZ ;  /* 0x00000000001c7805 */ /* 0x004fc6000001ff00 */
[----:B------:R2:W-:Y:S01]  /*4140*/  LDGSTS.E [R193+0x4400], desc[UR58][R58.64], P6 ;  /* 0x044000003ac17fae */ /* 0x0005e2000b12187a */
[----:B---3--:R-:W-:-:S03]  /*4150*/  CS2R R52, SRZ ;  /* 0x0000000000347805 */ /* 0x008fc6000001ff00 */
[----:B------:R3:W-:Y:S04]  /*4160*/  LDGSTS.E [R193+0x4800], desc[UR58][R62.64], P6 ;  /* 0x048000003ec17fae */ /* 0x0007e8000b12187a */
[----:B------:R4:W-:Y:S01]  /*4170*/  LDGSTS.E [R193+0x4c00], desc[UR58][R66.64], P6 ;  /* 0x04c0000042c17fae */ /* 0x0009e2000b12187a */
[----:B-1----:R-:W-:Y:S01]  /*4180*/  CS2R R54, SRZ ;  /* 0x0000000000367805 */ /* 0x002fe2000001ff00 */
[----:B------:R-:W1:Y:S01]  /*4190*/  S2R R144, SR_TID.X ;  /* 0x0000000000907919 */ /* 0x000e620000002100 */
[----:B--2---:R-:W-:Y:S01]  /*41a0*/  CS2R R58, SRZ ;  /* 0x00000000003a7805 */ /* 0x004fe2000001ff00 */
[----:B------:R2:W-:Y:S01]  /*41b0*/  LDGSTS.E [R193+0x5000], desc[UR58][R70.64], P6 ;  /* 0x0500000046c17fae */ /* 0x0005e2000b12187a */
[----:B---3--:R-:W-:-:S03]  /*41c0*/  CS2R R62, SRZ ;  /* 0x00000000003e7805 */ /* 0x008fc6000001ff00 */
[----:B------:R3:W-:Y:S01]  /*41d0*/  LDGSTS.E [R193+0x5400], desc[UR58][R74.64], P6 ;  /* 0x054000004ac17fae */ /* 0x0007e2000b12187a */
[----:B----4-:R-:W-:-:S03]  /*41e0*/  CS2R R66, SRZ ;  /* 0x0000000000427805 */ /* 0x010fc6000001ff00 */
[----:B------:R4:W-:Y:S04]  /*41f0*/  LDGSTS.E [R193+0x5800], desc[UR58][R78.64], P6 ;  /* 0x058000004ec17fae */ /* 0x0009e8000b12187a */
[----:B------:R5:W-:Y:S01]  /*4200*/  LDGSTS.E [R193+0x5c00], desc[UR58][R82.64], P6 ;  /* 0x05c0000052c17fae */ /* 0x000be2000b12187a */
[----:B--2---:R-:W-:-:S03]  /*4210*/  CS2R R70, SRZ ;  /* 0x0000000000467805 */ /* 0x004fc6000001ff00 */
[----:B------:R2:W-:Y:S01]  /*4220*/  LDGSTS.E [R193+0x6000], desc[UR58][R86.64], P6 ;  /* 0x0600000056c17fae */ /* 0x0005e2000b12187a */
[----:B---3--:R-:W-:-:S03]  /*4230*/  CS2R R74, SRZ ;  /* 0x00000000004a7805 */ /* 0x008fc6000001ff00 */
[----:B------:R-:W-:Y:S01]  /*4240*/  LDGSTS.E [R193+0x6400], desc[UR58][R150.64], P6 ;  /* 0x0640000096c17fae */ /* 0x000fe2000b12187a */
[----:B----4-:R-:W-:-:S03]  /*4250*/  CS2R R78, SRZ ;  /* 0x00000000004e7805 */ /* 0x010fc6000001ff00 */
[----:B------:R-:W-:Y:S01]  /*4260*/  LDGSTS.E [R193+0x6800], desc[UR58][R154.64], P6 ;  /* 0x068000009ac17fae */ /* 0x000fe2000b12187a */
[----:B-----5:R-:W-:-:S03]  /*4270*/  CS2R R82, SRZ ;  /* 0x0000000000527805 */ /* 0x020fc6000001ff00 */
[----:B------:R-:W-:Y:S01]  /*4280*/  LDGSTS.E [R193+0x6c00], desc[UR58][R158.64], P6 ;  /* 0x06c000009ec17fae */ /* 0x000fe2000b12187a */
[----:B--2---:R-:W-:-:S03]  /*4290*/  CS2R R86, SRZ ;  /* 0x0000000000567805 */ /* 0x004fc6000001ff00 */
[----:B------:R-:W-:Y:S04]  /*42a0*/  LDGSTS.E [R193+0x7000], desc[UR58][R162.64], P6 ;  /* 0x07000000a2c17fae */ /* 0x000fe8000b12187a */
[----:B------:R-:W-:Y:S04]  /*42b0*/  LDGSTS.E [R193+0x7400], desc[UR58][R166.64], P6 ;  /* 0x07400000a6c17fae */ /* 0x000fe8000b12187a */
[----:B------:R-:W-:Y:S04]  /*42c0*/  LDGSTS.E [R193+0x7800], desc[UR58][R170.64], P6 ;  /* 0x07800000aac17fae */ /* 0x000fe8000b12187a */
[----:B------:R-:W-:Y:S04]  /*42d0*/  LDGSTS.E [R193+0x7c00], desc[UR58][R174.64], P6 ;  /* 0x07c00000aec17fae */ /* 0x000fe8000b12187a */
[----:B------:R2:W-:Y:S04]  /*42e0*/  LDGSTS.E [R191+0x4200], desc[UR58][R56.64], P6 ;  /* 0x0420000038bf7fae */ /* 0x0005e8000b12187a */
[----:B------:R3:W-:Y:S04]  /*42f0*/  LDGSTS.E [R191+0x4600], desc[UR58][R60.64], P6 ;  /* 0x046000003cbf7fae */ /* 0x0007e8000b12187a */
[----:B------:R4:W-:Y:S04]  /*4300*/  LDGSTS.E [R191+0x4a00], desc[UR58][R64.64], P6 ;  /* 0x04a0000040bf7fae */ /* 0x0009e8000b12187a */
[----:B------:R5:W-:Y:S01]  /*4310*/  LDGSTS.E [R191+0x4e00], desc[UR58][R68.64], P6 ;  /* 0x04e0000044bf7fae */ /* 0x000be2000b12187a */
[----:B--2---:R-:W-:-:S03]  /*4320*/  CS2R R56, SRZ ;  /* 0x0000000000387805 */ /* 0x004fc6000001ff00 */
[----:B------:R2:W-:Y:S01]  /*4330*/  LDGSTS.E [R191+0x5200], desc[UR58][R72.64], P6 ;  /* 0x0520000048bf7fae */ /* 0x0005e2000b12187a */
[----:B---3--:R-:W-:-:S03]  /*4340*/  CS2R R60, SRZ ;  /* 0x00000000003c7805 */ /* 0x008fc6000001ff00 */
[----:B------:R3:W-:Y:S01]  /*4350*/  LDGSTS.E [R191+0x5600], desc[UR58][R76.64], P6 ;  /* 0x056000004cbf7fae */ /* 0x0007e2000b12187a */
[----:B----4-:R-:W-:-:S03]  /*4360*/  CS2R R64, SRZ ;  /* 0x0000000000407805 */ /* 0x010fc6000001ff00 */
[----:B------:R4:W-:Y:S01]  /*4370*/  LDGSTS.E [R191+0x5a00], desc[UR58][R80.64], P6 ;  /* 0x05a0000050bf7fae */ /* 0x0009e2000b12187a */
[----:B-----5:R-:W-:-:S03]  /*4380*/  CS2R R68, SRZ ;  /* 0x0000000000447805 */ /* 0x020fc6000001ff00 */
        /* <DEDUP_REMOVED lines=9> */
[C---:B-1----:R-:W-:Y:S02]  /*4420*/  IMAD.SHL.U32 R148, R144.reuse, 0x80, RZ ;  /* 0x0000008090947824 */ /* 0x042fe400078e00ff */
[----:B------:R-:W-:Y:S01]  /*4430*/  IMAD.SHL.U32 R149, R144, 0x8, RZ ;  /* 0x0000000890957824 */ /* 0x000fe200078e00ff */
[----:B------:R2:W-:Y:S04]  /*4440*/  LDGSTS.E [R191+0x7200], desc[UR58][R164.64], P6 ;  /* 0x07200000a4bf7fae */ /* 0x0005e8000b12187a */
[----:B------:R2:W-:Y:S04]  /*4450*/  LDGSTS.E [R191+0x7600], desc[UR58][R168.64], P6 ;  /* 0x07600000a8bf7fae */ /* 0x0005e8000b12187a */
[----:B------:R2:W-:Y:S04]  /*4460*/  LDGSTS.E [R191+0x7a00], desc[UR58][R172.64], P6 ;  /* 0x07a00000acbf7fae */ /* 0x0005e8000b12187a */
[----:B------:R2:W-:Y:S04]  /*4470*/  LDGSTS.E [R191+0x7e00], desc[UR58][R176.64], P6 ;  /* 0x07e00000b0bf7fae */ /* 0x0005e8000b12187a */
[----:B------:R-:W0:Y:S01]  /*4480*/  LDGDEPBAR ;  /* 0x00000000000079af */ /* 0x000e220000000000 */
[----:B------:R-:W-:Y:S05]  /*4490*/  @P0 BRA `(.L_x_0) ;  /* 0x0000002400dc0947 */ /* 0x000fea0003800000 */
[----:B------:R-:W-:Y:S01]  /*44a0*/  SHF.R.S32.HI R24, RZ, 0x1f, R141 ;  /* 0x0000001fff187819 */ /* 0x000fe2000001148d */
[----:B------:R-:W-:Y:S01]  /*44b0*/  IMAD.SHL.U32 R62, R147, 0x8, RZ ;  /* 0x00000008933e7824 */ /* 0x000fe200078e00ff */
[----:B------:R-:W-:Y:S02]  /*44c0*/  SHF.R.S32.HI R26, RZ, 0x1f, R139 ;  /* 0x0000001fff1a7819 */ /* 0x000fe4000001148b */
[----:B------:R-:W-:Y:S02]  /*44d0*/  CS2R R64, SRZ ;  /* 0x0000000000407805 */ /* 0x000fe4000001ff00 */
[----:B------:R-:W-:Y:S02]  /*44e0*/  SHF.L.U64.HI R141, R141, 0x2, R24 ;  /* 0x000000028d8d7819 */ /* 0x000fe40000010218 */
[----:B------:R-:W-:Y:S02]  /*44f0*/  CS2R R66, SRZ ;  /* 0x0000000000427805 */ /* 0x000fe4000001ff00 */
[----:B------:R-:W-:-:S02]  /*4500*/  SHF.R.S32.HI R24, RZ, 0x1f, R137 ;  /* 0x0000001fff187819 */ /* 0x000fc40000011489 */
[----:B------:R-:W-:Y:S02]  /*4510*/  CS2R R68, SRZ ;  /* 0x0000000000447805 */ /* 0x000fe4000001ff00 */
[----:B------:R-:W-:Y:S02]  /*4520*/  SHF.R.S32.HI R27, RZ, 0x1f, R128 ;  /* 0x0000001fff1b7819 */ /* 0x000fe40000011480 */
[----:B------:R-:W-:Y:S02]  /*4530*/  CS2R R70, SRZ ;  /* 0x0000000000467805 */ /* 0x000fe4000001ff00 */
[----:B------:R-:W-:Y:S02]  /*4540*/  SHF.L.U64.HI R137, R137, 0x2, R24 ;  /* 0x0000000289897819 */ /* 0x000fe40000010218 */
[----:B------:R-:W-:Y:S02]  /*4550*/  CS2R R72, SRZ ;  /* 0x0000000000487805 */ /* 0x000fe4000001ff00 */
[----:B------:R-:W-:-:S02]  /*4560*/  SHF.R.S32.HI R24, RZ, 0x1f, R147 ;  /* 0x0000001fff187819 */ /* 0x000fc40000011493 */
[----:B------:R-:W-:Y:S02]  /*4570*/  CS2R R74, SRZ ;  /* 0x00000000004a7805 */ /* 0x000fe4000001ff00 */
[----:B------:R-:W-:Y:S02]  /*4580*/  SHF.L.U64.HI R139, R139, 0x2, R26 ;  /* 0x000000028b8b7819 */ /* 0x000fe4000001021a */
        /* <DEDUP_REMOVED lines=9> */
[----:B--2---:R-:W-:-:S02]  /*4620*/  LEA R152, P0, R22, R62, 0x2 ;  /* 0x0000003e16987211 */ /* 0x004fc400078010ff */
[----:B------:R-:W-:Y:S02]  /*4630*/  CS2R R86, SRZ ;  /* 0x0000000000567805 */ /* 0x000fe4000001ff00 */
[----:B------:R-:W-:Y:S01]  /*4640*/  SHF.R.S32.HI R27, RZ, 0x1f, R126 ;  /* 0x0000001fff1b7819 */ /* 0x000fe2000001147e */
[----:B------:R-:W-:Y:S01]  /*4650*/  UIADD3 UR51, UR20, -0x40, URZ ;  /* 0xffffffc014337890 */ /* 0x000fe2000fffe03f */
[----:B------:R-:W-:Y:S01]  /*4660*/  SHF.R.S32.HI R25, RZ, 0x1f, R132 ;  /* 0x0000001fff197819 */ /* 0x000fe20000011484 */
[----:B------:R-:W-:Y:S01]  /*4670*/  UMOV UR54, 0x1 ;  /* 0x0000000100367882 */ /* 0x000fe20000000000 */
[----:B------:R-:W-:Y:S01]  /*4680*/  SHF.L.U64.HI R133, R133, 0x2, R26 ;  /* 0x0000000285857819 */ /* 0x000fe2000001021a */
[----:B------:R-:W-:Y:S01]  /*4690*/  UMOV UR53, 0xffffffff ;  /* 0xffffffff00357882 */ /* 0x000fe20000000000 */
[----:B------:R-:W-:Y:S01]  /*46a0*/  LEA.HI.X R61, R22, R63, R29, 0x2, P0 ;  /* 0x0000003f163d7211 */ /* 0x000fe200000f141d */
[----:B------:R-:W-:Y:S01]  /*46b0*/  UMOV UR52, URZ ;  /* 0x0000003f00347c82 */ /* 0x000fe20008000000 */
[----:B------:R-:W-:-:S02]  /*46c0*/  SHF.L.U64.HI R126, R126, 0x2, R27 ;  /* 0x000000027e7e7819 */ /* 0x000fc4000001021b */
[----:B------:R-:W-:Y:S02]  /*46d0*/  SHF.R.S32.HI R26, RZ, 0x1f, R23 ;  /* 0x0000001fff1a7819 */ /* 0x000fe40000011417 */
[-C--:B------:R-:W-:Y:S02]  /*46e0*/  LEA R150, P0, R23, R62.reuse, 0x2 ;  /* 0x0000003e17967211 */ /* 0x080fe400078010ff */
[----:B------:R-:W-:Y:S02]  /*46f0*/  SHF.R.S32.HI R29, RZ, 0x1f, R88 ;  /* 0x0000001fff1d7819 */ /* 0x000fe40000011458 */
[----:B------:R-:W-:Y:S02]  /*4700*/  SHF.R.S32.HI R27, RZ, 0x1f, R90 ;  /* 0x0000001fff1b7819 */ /* 0x000fe4000001145a */
[-C--:B------:R-:W-:Y:S02]  /*4710*/  LEA R58, P1, R88, R62.reuse, 0x2 ;  /* 0x0000003e583a7211 */ /* 0x080fe400078210ff */
[----:B------:R-:W-:-:S02]  /*4720*/  LEA R57, P3, R90, R62, 0x2 ;  /* 0x0000003e5a397211 */ /* 0x000fc400078610ff */
[----:B------:R-:W-:Y:S02]  /*4730*/  SHF.L.U64.HI R25, R132, 0x2, R25 ;  /* 0x0000000284197819 */ /* 0x000fe40000010219 */
[----:B------:R-:W-:Y:S02]  /*4740*/  SHF.R.S32.HI R22, RZ, 0x1f, R89 ;  /* 0x0000001fff167819 */ /* 0x000fe40000011459 */
[----:B------:R-:W-:Y:S02]  /*4750*/  LEA R132, P2, R89, R62, 0x2 ;  /* 0x0000003e59847211 */ /* 0x000fe400078410ff */
[-C--:B------:R-:W-:Y:S02]  /*4760*/  LEA.HI.X R60, R23, R63.reuse, R26, 0x2, P0 ;  /* 0x0000003f173c7211 */ /* 0x080fe400000f141a */
[-C--:B------:R-:W-:Y:S01]  /*4770*/  LEA.HI.X R59, R88, R63.reuse, R29, 0x2, P1 ;  /* 0x0000003f583b7211 */ /* 0x080fe200008f141d */
[----:B------:R-:W-:Y:S01]  /*4780*/  IMAD R88, R13, R146, RZ ;  /* 0x000000920d587224 */ /* 0x000fe200078e02ff */
[----:B------:R-:W-:-:S02]  /*4790*/  LEA.HI.X R90, R90, R63, R27, 0x2, P3 ;  /* 0x0000003f5a5a7211 */ /* 0x000fc400018f141b */
[----:B------:R-:W-:Y:S02]  /*47a0*/  SHF.R.S32.HI R26, RZ, 0x1f, R91 ;  /* 0x0000001fff1a7819 */ /* 0x000fe4000001145b */
[-C--:B------:R-:W-:Y:S02]  /*47b0*/  LEA R55, P0, R91, R62.reuse, 0x2 ;  /* 0x0000003e5b377211 */ /* 0x080fe400078010ff */
[----:B------:R-:W-:Y:S02]  /*47c0*/  SHF.R.S32.HI R27, RZ, 0x1f, R92 ;  /* 0x0000001fff1b7819 */ /* 0x000fe4000001145c */
[----:B------:R-:W-:Y:S02]  /*47d0*/  SHF.R.S32.HI R23, RZ, 0x1f, R94 ;  /* 0x0000001fff177819 */ /* 0x000fe4000001145e */
[-C--:B------:R-:W-:Y:S02]  /*47e0*/  LEA R53, P1, R92, R62.reuse, 0x2 ;  /* 0x0000003e5c357211 */ /* 0x080fe400078210ff */
[----:B------:R-:W-:-:S02]  /*47f0*/  LEA R49, P3, R94, R62, 0x2 ;  /* 0x0000003e5e317211 */ /* 0x000fc400078610ff */
[-C--:B------:R-:W-:Y:S02]  /*4800*/  LEA.HI.X R89, R89, R63.reuse, R22, 0x2, P2 ;  /* 0x0000003f59597211 */ /* 0x080fe400010f1416 */
[----:B------:R-:W-:Y:S02]  /*4810*/  SHF.R.S32.HI R22, RZ, 0x1f, R93 ;  /* 0x0000001fff167819 */ /* 0x000fe4000001145d */
[----:B------:R-:W-:Y:S02]  /*4820*/  LEA R51, P2, R93, R62, 0x2 ;  /* 0x0000003e5d337211 */ /* 0x000fe400078410ff */
[-C--:B------:R-:W-:Y:S02]  /*4830*/  LEA.HI.X R56, R91, R63.reuse, R26, 0x2, P0 ;  /* 0x0000003f5b387211 */ /* 0x080fe400000f141a */
[-C--:B------:R-:W-:Y:S02]  /*4840*/  LEA.HI.X R54, R92, R63.reuse, R27, 0x2, P1 ;  /* 0x0000003f5c367211 */ /* 0x080fe400008f141b */
        /* <DEDUP_REMOVED lines=14> */
[----:B------:R-:W-:Y:S02]  /*4930*/  SHF.R.S32.HI R27, RZ, 0x1f, R100 ;  /* 0x0000001fff1b7819 */ /* 0x000fe40000011464 */
[----:B------:R-:W-:Y:S02]  /*4940*/  SHF.R.S32.HI R23, RZ, 0x1f, R102 ;  /* 0x0000001fff177819 */ /* 0x000fe40000011466 */
[-C--:B------:R-:W-:Y:S02]  /*4950*/  LEA R43, P0, R99, R62.reuse, 0x2 ;  /* 0x0000003e632b7211 */ /* 0x080fe400078010ff */
        /* <DEDUP_REMOVED lines=11> */
[----:B------:R-:W-:Y:S02]  /*4a10*/  SHF.R.S32.HI R23, RZ, 0x1f, R106 ;  /* 0x0000001fff177819 */ /* 0x000fe4000001146a */
[-C--:B------:R-:W-:Y:S02]  /*4a20*/  LEA R39, P0, R103, R62.reuse, 0x2 ;  /* 0x0000003e67277211 */ /* 0x080fe400078010ff */
[----:B------:R-:W-:-:S02]  /*4a30*/  LEA R38, P1, R104, R62, 0x2 ;  /* 0x0000003e68267211 */ /* 0x000fc400078210ff */
[-C--:B------:R-:W-:Y:S02]  /*4a40*/  LEA R36, P3, R106, R62.reuse, 0x2 ;  /* 0x0000003e6a247211 */ /* 0x080fe400078610ff */
[-C--:B------:R-:W-:Y:S02]  /*4a50*/  LEA.HI.X R101, R101, R63.reuse, R22, 0x2, P2 ;  /* 0x0000003f65657211 */ /* 0x080fe400010f1416 */
[----:B------:R-:W-:Y:S02]  /*4a60*/  SHF.R.S32.HI R22, RZ, 0x1f, R105 ;  /* 0x0000001fff167819 */ /* 0x000fe40000011469 */
[----:B------:R-:W-:Y:S02]  /*4a70*/  LEA R37, P2, R105, R62, 0x2 ;  /* 0x0000003e69257211 */ /* 0x000fe400078410ff */
[----:B------:R-:W-:Y:S02]  /*4a80*/  SHF.L.U64.HI R135, R135, 0x2, R28 ;  /* 0x0000000287877819 */ /* 0x000fe4000001021c */
[----:B------:R-:W-:-:S02]  /*4a90*/  LEA.HI.X R103, R103, R63, R26, 0x2, P0 ;  /* 0x0000003f67677211 */ /* 0x000fc400000f141a */
[-C--:B------:R-:W-:Y:S02]  /*4aa0*/  LEA.HI.X R104, R104, R63.reuse, R27, 0x2, P1 ;  /* 0x0000003f68687211 */ /* 0x080fe400008f141b */
[----:B------:R-:W-:Y:S02]  /*4ab0*/  LEA.HI.X R106, R106, R63, R23, 0x2, P3 ;  /* 0x0000003f6a6a7211 */ /* 0x000fe400018f1417 */
[----:B------:R-:W-:Y:S02]  /*4ac0*/  SHF.R.S32.HI R28, RZ, 0x1f, R127 ;  /* 0x0000001fff1c7819 */ /* 0x000fe4000001147f */
[----:B------:R-:W-:Y:S02]  /*4ad0*/  SHF.R.S32.HI R26, RZ, 0x1f, R107 ;  /* 0x0000001fff1a7819 */ /* 0x000fe4000001146b */
[----:B------:R-:W-:Y:S02]  /*4ae0*/  SHF.R.S32.HI R27, RZ, 0x1f, R108 ;  /* 0x0000001fff1b7819 */ /* 0x000fe4000001146c */
[----:B------:R-:W-:-:S02]  /*4af0*/  SHF.R.S32.HI R23, RZ, 0x1f, R110 ;  /* 0x0000001fff177819 */ /* 0x000fc4000001146e */
[-C--:B------:R-:W-:Y:S02]  /*4b00*/  LEA R35, P0, R107, R62.reuse, 0x2 ;  /* 0x0000003e6b237211 */ /* 0x080fe400078010ff */
[-C--:B------:R-:W-:Y:S02]  /*4b10*/  LEA R34, P1, R108, R62.reuse, 0x2 ;  /* 0x0000003e6c227211 */ /* 0x080fe400078210ff */
[-C--:B------:R-:W-:Y:S02]  /*4b20*/  LEA R32, P3, R110, R62.reuse, 0x2 ;  /* 0x0000003e6e207211 */ /* 0x080fe400078610ff */
[----:B------:R-:W-:Y:S02]  /*4b30*/  LEA.HI.X R105, R105, R63, R22, 0x2, P2 ;  /* 0x0000003f69697211 */ /* 0x000fe400010f1416 */
[----:B------:R-:W-:Y:S02]  /*4b40*/  SHF.R.S32.HI R22, RZ, 0x1f, R109 ;  /* 0x0000001fff167819 */ /* 0x000fe4000001146d */
[----:B------:R-:W-:-:S02]  /*4b50*/  LEA R33, P2, R109, R62, 0x2 ;  /* 0x0000003e6d217211 */ /* 0x000fc400078410ff */
[----:B------:R-:W-:Y:S02]  /*4b60*/  SHF.L.U64.HI R127, R127, 0x2, R28 ;  /* 0x000000027f7f7819 */ /* 0x000fe4000001021c */
[-C--:B------:R-:W-:Y:S02]  /*4b70*/  LEA.HI.X R107, R107, R63.reuse, R26, 0x2, P0 ;  /* 0x0000003f6b6b7211 */ /* 0x080fe400000f141a */
[-C--:B------:R-:W-:Y:S02]  /*4b80*/  LEA.HI.X R108, R108, R63.reuse, R27, 0x2, P1 ;  /* 0x0000003f6c6c7211 */ /* 0x080fe400008f141b */
[----:B------:R-:W-:Y:S02]  /*4b90*/  LEA.HI.X R110, R110, R63, R23, 0x2, P3 ;  /* 0x0000003f6e6e7211 */ /* 0x000fe400018f1417 */
[----:B------:R-:W-:Y:S02]  /*4ba0*/  SHF.R.S32.HI R26, RZ, 0x1f, R111 ;  /* 0x0000001fff1a7819 */ /* 0x000fe4000001146f */
[----:B------:R-:W-:-:S02]  /*4bb0*/  SHF.R.S32.HI R27, RZ, 0x1f, R112 ;  /* 0x0000001fff1b7819 */ /* 0x000fc40000011470 */
[----:B------:R-:W-:Y:S02]  /*4bc0*/  SHF.R.S32.HI R23, RZ, 0x1f, R114 ;  /* 0x0000001fff177819 */ /* 0x000fe40000011472 */
[-C--:B------:R-:W-:Y:S02]  /*4bd0*/  LEA R31, P0, R111, R62.reuse, 0x2 ;  /* 0x0000003e6f1f7211 */ /* 0x080fe400078010ff */
[-C--:B------:R-:W-:Y:S02]  /*4be0*/  LEA R30, P1, R112, R62.reuse, 0x2 ;  /* 0x0000003e701e7211 */ /* 0x080fe400078210ff */
[----:B------:R-:W-:Y:S02]  /*4bf0*/  LEA R28, P3, R114, R62, 0x2 ;  /* 0x0000003e721c7211 */ /* 0x000fe400078610ff */
[----:B------:R-:W-:Y:S02]  /*4c00*/  LEA.HI.X R109, R109, R63, R22, 0x2, P2 ;  /* 0x0000003f6d6d7211 */ /* 0x000fe400010f1416 */
[----:B------:R-:W-:-:S02]  /*4c10*/  SHF.R.S32.HI R22, RZ, 0x1f, R113 ;  /* 0x0000001fff167819 */ /* 0x000fc40000011471 */
[----:B------:R-:W-:Y:S02]  /*4c20*/  LEA R29, P2, R113, R62, 0x2 ;  /* 0x0000003e711d7211 */ /* 0x000fe400078410ff */
[-C--:B------:R-:W-:Y:S02]  /*4c30*/  LEA.HI.X R111, R111, R63.reuse, R26, 0x2, P0 ;  /* 0x0000003f6f6f7211 */ /* 0x080fe400000f141a */
[-C--:B------:R-:W-:Y:S02]  /*4c40*/  LEA.HI.X R112, R112, R63.reuse, R27, 0x2, P1 ;  /* 0x0000003f70707211 */ /* 0x080fe400008f141b */
[----:B------:R-:W-:Y:S02]  /*4c50*/  LEA.HI.X R114, R114, R63, R23, 0x2, P3 ;  /* 0x0000003f72727211 */ /* 0x000fe400018f1417 */
[----:B------:R-:W-:Y:S02]  /*4c60*/  SHF.R.S32.HI R26, RZ, 0x1f, R115 ;  /* 0x0000001fff1a7819 */ /* 0x000fe40000011473 */
[----:B------:R-:W-:-:S02]  /*4c70*/  SHF.R.S32.HI R23, RZ, 0x1f, R116 ;  /* 0x0000001fff177819 */ /* 0x000fc40000011474 */
[-C--:B------:R-:W-:Y:S02]  /*4c80*/  LEA R27, P0, R115, R62.reuse, 0x2 ;  /* 0x0000003e731b7211 */ /* 0x080fe400078010ff */
[-C--:B------:R-:W-:Y:S02]  /*4c90*/  LEA R98, P1, R116, R62.reuse, 0x2 ;  /* 0x0000003e74627211 */ /* 0x080fe400078210ff */
[-C--:B------:R-:W-:Y:S02]  /*4ca0*/  LEA.HI.X R113, R113, R63.reuse, R22, 0x2, P2 ;  /* 0x0000003f71717211 */ /* 0x080fe400010f1416 */
[----:B------:R-:W-:Y:S02]  /*4cb0*/  SHF.R.S32.HI R22, RZ, 0x1f, R117 ;  /* 0x0000001fff167819 */ /* 0x000fe40000011475 */
[----:B------:R-:W-:Y:S02]  /*4cc0*/  LEA R96, P2, R117, R62, 0x2 ;  /* 0x0000003e75607211 */ /* 0x000fe400078410ff */
[----:B------:R-:W-:-:S02]  /*4cd0*/  LEA.HI.X R26, R115, R63, R26, 0x2, P0 ;  /* 0x0000003f731a7211 */ /* 0x000fc400000f141a */
[-C--:B------:R-:W-:Y:S02]  /*4ce0*/  LEA.HI.X R92, R116, R63.reuse, R23, 0x2, P1 ;  /* 0x0000003f745c7211 */ /* 0x080fe400008f1417 */
[----:B------:R-:W-:Y:S02]  /*4cf0*/  IADD3 R43, P3, R43, UR16, RZ ;  /* 0x000000102b2b7c10 */ /* 0x000fe4000ff7e0ff */
[----:B------:R-:W-:Y:S02]  /*4d00*/  IADD3 R23, P0, R40, UR16, RZ ;  /* 0x0000001028177c10 */ /* 0x000fe4000ff1e0ff */
[----:B------:R-:W-:Y:S01]  /*4d10*/  LEA.HI.X R91, R117, R63, R22, 0x2, P2 ;  /* 0x0000003f755b7211 */ /* 0x000fe200010f1416 */
[----:B------:R-:W-:Y:S01]  /*4d20*/  IMAD R117, R19, R146, RZ ;  /* 0x0000009213757224 */ /* 0x000fe200078e02ff */
[----:B------:R-:W-:Y:S02]  /*4d30*/  IADD3 R42, P2, R42, UR16, RZ ;  /* 0x000000102a2a7c10 */ /* 0x000fe4000ff5e0ff */
[----:B------:R-:W-:-:S02]  /*4d40*/  CS2R R62, SRZ ;  /* 0x00000000003e7805 */ /* 0x000fc4000001ff00 */
[----:B------:R-:W-:Y:S02]  /*4d50*/  IADD3 R22, P6, R39, UR16, RZ ;  /* 0x0000001027167c10 */ /* 0x000fe4000ffde0ff */
[----:B------:R-:W-:Y:S02]  /*4d60*/  R2UR UR26, R23 ;  /* 0x00000000171a72ca */ /* 0x000fe400000e0000 */
[----:B------:R-:W-:Y:S02]  /*4d70*/  IADD3.X R40, R99, UR17, RZ, P3, !PT ;  /* 0x0000001163287c10 */ /* 0x000fe40009ffe4ff */
[----:B------:R-:W-:Y:S02]  /*4d80*/  IADD3 R23, P3, R36, UR16, RZ ;  /* 0x0000001024177c10 */ /* 0x000fe4000ff7e0ff */
[----:B------:R-:W-:Y:S02]  /*4d90*/  R2UR UR25, R22 ;  /* 0x00000000161972ca */ /* 0x000fe400000e0000 */
[----:B------:R-:W-:-:S02]  /*4da0*/  IADD3 R38, P5, R38, UR16, RZ ;  /* 0x0000001026267c10 */ /* 0x000fc4000ffbe0ff */
[----:B------:R-:W-:Y:S02]  /*4db0*/  IADD3.X R39, R100, UR17, RZ, P2, !PT ;  /* 0x0000001164277c10 */ /* 0x000fe400097fe4ff */
[----:B------:R-:W-:Y:S02]  /*4dc0*/  IADD3 R41, P1, R41, UR16, RZ ;  /* 0x0000001029297c10 */ /* 0x000fe4000ff3e0ff */
[----:B------:R-:W-:Y:S02]  /*4dd0*/  IADD3 R22, P2, R35, UR16, RZ ;  /* 0x0000001023167c10 */ /* 0x000fe4000ff5e0ff */
[----:B------:R-:W-:Y:S02]  /*4de0*/  R2UR UR14, R23 ;  /* 0x00000000170e72ca */ /* 0x000fe400000e0000 */
[----:B------:R-:W-:Y:S02]  /*4df0*/  IADD3.X R36, R103, UR17, RZ, P6, !PT ;  /* 0x0000001167247c10 */ /* 0x000fe4000b7fe4ff */
[----:B------:R-:W-:-:S02]  /*4e00*/  R2UR UR24, R38 ;  /* 0x00000000261872ca */ /* 0x000fc400000e0000 */
[----:B------:R-:W-:Y:S02]  /*4e10*/  IADD3 R23, P6, R32, UR16, RZ ;  /* 0x0000001020177c10 */ /* 0x000fe4000ffde0ff */
[----:B------:R-:W-:Y:S02]  /*4e20*/  R2UR UR13, R22 ;  /* 0x00000000160d72ca */ /* 0x000fe400000e0000 */
[----:B------:R-:W-:Y:S02]  /*4e30*/  IADD3.X R38, R101, UR17, RZ, P1, !PT ;  /* 0x0000001165267c10 */ /* 0x000fe40008ffe4ff */
[----:B------:R-:W-:Y:S02]  /*4e40*/  IADD3.X R35, R104, UR17, RZ, P5, !PT ;  /* 0x0000001168237c10 */ /* 0x000fe4000affe4ff */
[----:B------:R-:W-:Y:S02]  /*4e50*/  IADD3 R34, P1, R34, UR16, RZ ;  /* 0x0000001022227c10 */ /* 0x000fe4000ff3e0ff */
[----:B------:R-:W-:-:S02]  /*4e60*/  IADD3 R22, P5, R31, UR16, RZ ;  /* 0x000000101f167c10 */ /* 0x000fc4000ffbe0ff */
[----:B------:R-:W-:Y:S02]  /*4e70*/  R2UR UR10, R23 ;  /* 0x00000000170a72ca */ /* 0x000fe400000e0000 */
[----:B------:R-:W-:Y:S02]  /*4e80*/  IADD3.X R31, R107, UR17, RZ, P2, !PT ;  /* 0x000000116b1f7c10 */ /* 0x000fe400097fe4ff */
[----:B------:R-:W-:Y:S02]  /*4e90*/  IADD3 R23, P2, R28, UR16, RZ ;  /* 0x000000101c177c10 */ /* 0x000fe4000ff5e0ff */
[----:B------:R-:W-:Y:S02]  /*4ea0*/  IADD3 R37, P4, R37, UR16, RZ ;  /* 0x0000001025257c10 */ /* 0x000fe4000ff9e0ff */
[----:B------:R-:W-:Y:S02]  /*4eb0*/  R2UR UR9, R22 ;  /* 0x00000000160972ca */ /* 0x000fe400000e0000 */
[----:B------:R-:W-:-:S02]  /*4ec0*/  IADD3.X R28, R108, UR17, RZ, P1, !PT ;  /* 0x000000116c1c7c10 */ /* 0x000fc40008ffe4ff */
[----:B------:R-:W-:Y:S02]  /*4ed0*/  IADD3 R22, P1, R27, UR16, RZ ;  /* 0x000000101b167c10 */ /* 0x000fe4000ff3e0ff */
[----:B------:R-:W-:Y:S02]  /*4ee0*/  R2UR UR15, R37 ;  /* 0x00000000250f72ca */ /* 0x000fe400000e0000 */
[----:B------:R-:W-:Y:S02]  /*4ef0*/  IADD3.X R37, R102, UR17, RZ, P0, !PT ;  /* 0x0000001166257c10 */ /* 0x000fe400087fe4ff */
[----:B------:R-:W-:Y:S02]  /*4f00*/  R2UR UR6, R23 ;  /* 0x00000000170672ca */ /* 0x000fe400000e0000 */
[----:B------:R-:W-:Y:S02]  /*4f10*/  R2UR UR49, R22 ;  /* 0x00000000163172ca */ /* 0x000fe400000e0000 */
[----:B------:R-:W-:-:S02]  /*4f20*/  IADD3 R33, P0, R33, UR16, RZ ;  /* 0x0000001021217c10 */ /* 0x000fc4000ff1e0ff */
[----:B------:R-:W-:Y:S02]  /*4f30*/  IADD3.X R23, R110, UR17, RZ, P6, !PT ;  /* 0x000000116e177c10 */ /* 0x000fe4000b7fe4ff */
[----:B------:R-:W-:Y:S02]  /*4f40*/  IADD3.X R22, R111, UR17, RZ, P5, !PT ;  /* 0x000000116f167c10 */ /* 0x000fe4000affe4ff */
[----:B------:R-:W-:Y:S02]  /*4f50*/  R2UR UR11, R33 ;  /* 0x00000000210b72ca */ /* 0x000fe400000e0000 */
[----:B------:R-:W-:Y:S02]  /*4f60*/  R2UR UR43, R23 ;  /* 0x00000000172b72ca */ /* 0x000fe400000e0000 */
[----:B------:R-:W-:Y:S02]  /*4f70*/  R2UR UR44, R22 ;  /* 0x00000000162c72ca */ /* 0x000fe400000e0000 */
[----:B------:R-:W-:-:S02]  /*4f80*/  IADD3.X R33, R105, UR17, RZ, P4, !PT ;  /* 0x0000001169217c10 */ /* 0x000fc4000a7fe4ff */
[----:B------:R-:W-:Y:S02]  /*4f90*/  IADD3.X R32, R106, UR17, RZ, P3, !PT ;  /* 0x000000116a207c10 */ /* 0x000fe40009ffe4ff */
[----:B------:R-:W-:Y:S02]  /*4fa0*/  IADD3.X R27, R109, UR17, RZ, P0, !PT ;  /* 0x000000116d1b7c10 */ /* 0x000fe400087fe4ff */
[----:B------:R-:W-:Y:S02]  /*4fb0*/  IADD3.X R23, R114, UR17, RZ, P2, !PT ;  /* 0x0000001172177c10 */ /* 0x000fe400097fe4ff */
[----:B------:R-:W-:Y:S02]  /*4fc0*/  IADD3.X R22, R26, UR17, RZ, P1, !PT ;  /* 0x000000111a167c10 */ /* 0x000fe40008ffe4ff */
[----:B------:R-:W-:Y:S02]  /*4fd0*/  IADD3 R30, P4, R30, UR16, RZ ;  /* 0x000000101e1e7c10 */ /* 0x000fe4000ff9e0ff */
[----:B------:R-:W-:-:S02]  /*4fe0*/  IADD3 R29, P3, R29, UR16, RZ ;  /* 0x000000101d1d7c10 */ /* 0x000fc4000ff7e0ff */
[----:B------:R-:W-:Y:S02]  /*4ff0*/  R2UR UR41, R28 ;  /* 0x000000001c2972ca */ /* 0x000fe400000e0000 */
[----:B------:R-:W-:Y:S02]  /*5000*/  R2UR UR42, R27 ;  /* 0x000000001b2a72ca */ /* 0x000fe400000e0000 */
[----:B------:R-:W-:Y:S01]  /*5010*/  R2UR UR47, R23 ;  /* 0x00000000172f72ca */ /* 0x000fe200000e0000 */
[-C--:B------:R-:W-:Y:S01]  /*5020*/  IMAD R23, R15, R146.reuse, RZ ;  /* 0x000000920f177224 */ /* 0x080fe200078e02ff */
[----:B------:R-:W-:Y:S01]  /*5030*/  R2UR UR48, R22 ;  /* 0x00000000163072ca */ /* 0x000fe200000e0000 */
[----:B------:R-:W-:Y:S01]  /*5040*/  IMAD R22, R17, R146, RZ ;  /* 0x0000009211167224 */ /* 0x000fe200078e02ff */
[----:B------:R-:W-:Y:S02]  /*5050*/  IADD3.X R28, R112, UR17, RZ, P4, !PT ;  /* 0x00000011701c7c10 */ /* 0x000fe4000a7fe4ff */
[----:B------:R-:W-:-:S02]  /*5060*/  IADD3.X R27, R113, UR17, RZ, P3, !PT ;  /* 0x00000011711b7c10 */ /* 0x000fc40009ffe4ff */
[----:B------:R-:W-:Y:S02]  /*5070*/  IADD3 R152, P2, R152, UR16, RZ ;  /* 0x0000001098987c10 */ /* 0x000fe4000ff5e0ff */
[----:B------:R-:W-:Y:S02]  /*5080*/  IADD3 R150, P3, R150, UR16, RZ ;  /* 0x0000001096967c10 */ /* 0x000fe4000ff7e0ff */
[----:B------:R-:W-:Y:S02]  /*5090*/  IADD3 R146, P4, R58, UR16, RZ ;  /* 0x000000103a927c10 */ /* 0x000fe4000ff9e0ff */
[----:B------:R-:W-:Y:S02]  /*50a0*/  IADD3 R132, P5, R132, UR16, RZ ;  /* 0x0000001084847c10 */ /* 0x000fe4000ffbe0ff */
[----:B------:R-:W-:Y:S02]  /*50b0*/  IADD3 R116, P6, R57, UR16, RZ ;  /* 0x0000001039747c10 */ /* 0x000fe4000ffde0ff */
[----:B------:R-:W-:-:S02]  /*50c0*/  IADD3.X R115, R61, UR17, RZ, P2, !PT ;  /* 0x000000113d737c10 */ /* 0x000fc400097fe4ff */
[----:B------:R-:W-:Y:S02]  /*50d0*/  IADD3.X R113, R60, UR17, RZ, P3, !PT ;  /* 0x000000113c717c10 */ /* 0x000fe40009ffe4ff */
[----:B------:R-:W-:Y:S02]  /*50e0*/  CS2R R60, SRZ ;  /* 0x00000000003c7805 */ /* 0x000fe4000001ff00 */
[----:B------:R-:W-:Y:S02]  /*50f0*/  IADD3.X R111, R59, UR17, RZ, P4, !PT ;  /* 0x000000113b6f7c10 */ /* 0x000fe4000a7fe4ff */
[----:B------:R-:W-:Y:S02]  /*5100*/  CS2R R58, SRZ ;  /* 0x00000000003a7805 */ /* 0x000fe4000001ff00 */
        /* <DEDUP_REMOVED lines=8> */
[----:B------:R-:W-:Y:S02]  /*5190*/  CS2R R56, SRZ ;  /* 0x0000000000387805 */ /* 0x000fe4000001ff00 */
[----:B------:R-:W-:Y:S02]  /*51a0*/  IADD3.X R103, R54, UR17, RZ, P3, !PT ;  /* 0x0000001136677c10 */ /* 0x000fe40009ffe4ff */
[----:B------:R-:W-:Y:S02]  /*51b0*/  CS2R R54, SRZ ;  /* 0x0000000000367805 */ /* 0x000fe4000001ff00 */
[----:B------:R-:W-:Y:S02]  /*51c0*/  IADD3.X R101, R52, UR17, RZ, P4, !PT ;  /* 0x0000001134657c10 */ /* 0x000fe4000a7fe4ff */
[----:B------:R-:W-:Y:S02]  /*51d0*/  CS2R R52, SRZ ;  /* 0x0000000000347805 */ /* 0x000fe4000001ff00 */
[----:B------:R-:W-:-:S02]  /*51e0*/  IADD3.X R99, R50, UR17, RZ, P5, !PT ;  /* 0x0000001132637c10 */ /* 0x000fc4000affe4ff */
[----:B------:R-:W-:Y:S02]  /*51f0*/  CS2R R50, SRZ ;  /* 0x0000000000327805 */ /* 0x000fe4000001ff00 */
[----:B------:R-:W-:Y:S02]  /*5200*/  IADD3.X R97, R48, UR17, RZ, P6, !PT ;  /* 0x0000001130617c10 */ /* 0x000fe4000b7fe4ff */
[----:B------:R-:W-:Y:S02]  /*5210*/  CS2R R48, SRZ ;  /* 0x0000000000307805 */ /* 0x000fe4000001ff00 */
[----:B------:R-:W-:Y:S02]  /*5220*/  IADD3 R104, P2, R46, UR16, RZ ;  /* 0x000000102e687c10 */ /* 0x000fe4000ff5e0ff */
[----:B------:R-:W-:Y:S02]  /*5230*/  CS2R R46, SRZ ;  /* 0x00000000002e7805 */ /* 0x000fe4000001ff00 */
[----:B------:R-:W-:-:S02]  /*5240*/  IADD3 R102, P3, R45, UR16, RZ ;  /* 0x000000102d667c10 */ /* 0x000fc4000ff7e0ff */
[----:B------:R-:W-:Y:S02]  /*5250*/  IADD3 R100, P4, R44, UR16, RZ ;  /* 0x000000102c647c10 */ /* 0x000fe4000ff9e0ff */
[----:B------:R-:W-:Y:S02]  /*5260*/  CS2R R44, SRZ ;  /* 0x00000000002c7805 */ /* 0x000fe4000001ff00 */
[----:B------:R-:W-:Y:S02]  /*5270*/  IADD3 R98, P5, R98, UR16, RZ ;  /* 0x0000001062627c10 */ /* 0x000fe4000ffbe0ff */
[----:B------:R-:W-:Y:S01]  /*5280*/  IADD3 R96, P6, R96, UR16, RZ ;  /* 0x0000001060607c10 */ /* 0x000fe2000ffde0ff */
[----:B------:R-:W-:Y:S01]  /*5290*/  USHF.R.S32.HI UR16, URZ, 0x1f, UR22 ;  /* 0x0000001f3f107899 */ /* 0x000fe20008011416 */
[----:B------:R-:W-:Y:S02]  /*52a0*/  LEA R129, P1, R0, R129, 0x3 ;  /* 0x0000008100817211 */ /* 0x000fe400078218ff */
[----:B------:R-:W-:Y:S01]  /*52b0*/  SHF.R.S32.HI R151, RZ, 0x1f, R0 ;  /* 0x0000001fff977819 */ /* 0x000fe20000011400 */
[----:B------:R-:W-:Y:S01]  /*52c0*/  ULEA.HI UR16, UR16, UR22, URZ, 0x5 ;  /* 0x0000001610107291 */ /* 0x000fe2000f8f283f */
[----:B------:R-:W-:-:S02]  /*52d0*/  IADD3 R170, P0, R129, UR18, RZ ;  /* 0x0000001281aa7c10 */ /* 0x000fc4000ff1e0ff */
[----:B------:R-:W-:Y:S01]  /*52e0*/  LEA.HI.X R25, R0, R25, R151, 0x3, P1 ;  /* 0x0000001900197211 */ /* 0x000fe200008f1c97 */
[----:B------:R-:W-:Y:S01]  /*52f0*/  USHF.R.S32.HI UR56, URZ, 0x5, UR16 ;  /* 0x000000053f387899 */ /* 0x000fe20008011410 */
[----:B------:R-:W-:Y:S02]  /*5300*/  SHF.R.S32.HI R162, RZ, 0x1f, R143 ;  /* 0x0000001fffa27819 */ /* 0x000fe4000001148f */
[----:B------:R-:W-:Y:S01]  /*5310*/  SHF.R.S32.HI R160, RZ, 0x1f, R145 ;  /* 0x0000001fffa07819 */ /* 0x000fe20000011491 */
[----:B------:R-:W-:Y:S01]  /*5320*/  UIADD3 UR55, UR56, -0x2, URZ ;  /* 0xfffffffe38377890 */ /* 0x000fe2000fffe03f */
[----:B------:R-:W-:Y:S02]  /*5330*/  SHF.R.S32.HI R158, RZ, 0x1f, R181 ;  /* 0x0000001fff9e7819 */ /* 0x000fe400000114b5 */
[----:B------:R-:W-:Y:S02]  /*5340*/  SHF.R.S32.HI R156, RZ, 0x1f, R183 ;  /* 0x0000001fff9c7819 */ /* 0x000fe400000114b7 */
[----:B------:R-:W-:-:S02]  /*5350*/  SHF.R.S32.HI R154, RZ, 0x1f, R185 ;  /* 0x0000001fff9a7819 */ /* 0x000fc400000114b9 */
[----:B------:R-:W-:Y:S02]  /*5360*/  R2UR UR29, R43 ;  /* 0x000000002b1d72ca */ /* 0x000fe400000e0000 */
[----:B------:R-:W-:Y:S02]  /*5370*/  R2UR UR28, R42 ;  /* 0x000000002a1c72ca */ /* 0x000fe400000e0000 */
[----:B------:R-:W-:Y:S02]  /*5380*/  CS2R R42, SRZ ;  /* 0x00000000002a7805 */ /* 0x000fe4000001ff00 */
[----:B------:R-:W-:Y:S02]  /*5390*/  R2UR UR27, R41 ;  /* 0x00000000291b72ca */ /* 0x000fe400000e0000 */
[----:B------:R-:W-:Y:S02]  /*53a0*/  R2UR UR12, R34 ;  /* 0x00000000220c72ca */ /* 0x000fe400000e0000 */
[----:B------:R-:W-:-:S02]  /*53b0*/  R2UR UR8, R30 ;  /* 0x000000001e0872ca */ /* 0x000fc400000e0000 */
[----:B------:R-:W-:Y:S02]  /*53c0*/  R2UR UR7, R29 ;  /* 0x000000001d0772ca */ /* 0x000fe400000e0000 */
[----:B------:R-:W-:Y:S02]  /*53d0*/  R2UR UR30, R40 ;  /* 0x00000000281e72ca */ /* 0x000fe400000e0000 */
[----:B------:R-:W-:Y:S02]  /*53e0*/  CS2R R40, SRZ ;  /* 0x0000000000287805 */ /* 0x000fe4000001ff00 */
[----:B------:R-:W-:Y:S02]  /*53f0*/  R2UR UR31, R39 ;  /* 0x00000000271f72ca */ /* 0x000fe400000e0000 */
[----:B------:R-:W-:Y:S02]  /*5400*/  R2UR UR34, R38 ;  /* 0x00000000262272ca */ /* 0x000fe400000e0000 */
[----:B------:R-:W-:-:S02]  /*5410*/  CS2R R38, SRZ ;  /* 0x0000000000267805 */ /* 0x000fc4000001ff00 */
[----:B------:R-:W-:Y:S02]  /*5420*/  R2UR UR35, R37 ;  /* 0x00000000252372ca */ /* 0x000fe400000e0000 */
[----:B------:R-:W-:Y:S02]  /*5430*/  R2UR UR36, R36 ;  /* 0x00000000242472ca */ /* 0x000fe400000e0000 */
[----:B------:R-:W-:Y:S02]  /*5440*/  CS2R R36, SRZ ;  /* 0x0000000000247805 */ /* 0x000fe4000001ff00 */
[----:B------:R-:W-:Y:S02]  /*5450*/  R2UR UR37, R35 ;  /* 0x00000000232572ca */ /* 0x000fe400000e0000 */
[----:B------:R-:W-:Y:S02]  /*5460*/  CS2R R34, SRZ ;  /* 0x0000000000227805 */ /* 0x000fe4000001ff00 */
[----:B------:R-:W-:-:S02]  /*5470*/  R2UR UR38, R33 ;  /* 0x00000000212672ca */ /* 0x000fc400000e0000 */
[----:B------:R-:W-:Y:S02]  /*5480*/  R2UR UR39, R32 ;  /* 0x00000000202772ca */ /* 0x000fe400000e0000 */
[----:B------:R-:W-:Y:S02]  /*5490*/  CS2R R32, SRZ ;  /* 0x0000000000207805 */ /* 0x000fe4000001ff00 */
[----:B------:R-:W-:Y:S02]  /*54a0*/  R2UR UR40, R31 ;  /* 0x000000001f2872ca */ /* 0x000fe400000e0000 */
[----:B------:R-:W-:Y:S02]  /*54b0*/  CS2R R30, SRZ ;  /* 0x00000000001e7805 */ /* 0x000fe4000001ff00 */
[----:B------:R-:W-:Y:S02]  /*54c0*/  R2UR UR45, R28 ;  /* 0x000000001c2d72ca */ /* 0x000fe400000e0000 */
[----:B------:R-:W-:-:S02]  /*54d0*/  CS2R R28, SRZ ;  /* 0x00000000001c7805 */ /* 0x000fc4000001ff00 */
[----:B------:R-:W-:Y:S02]  /*54e0*/  R2UR UR46, R27 ;  /* 0x000000001b2e72ca */ /* 0x000fe400000e0000 */
[----:B------:R-:W-:Y:S02]  /*54f0*/  CS2R R26, SRZ ;  /* 0x00000000001a7805 */ /* 0x000fe4000001ff00 */
[----:B------:R-:W-:Y:S02]  /*5500*/  IADD3.X R90, R25, UR19, RZ, P0, !PT ;  /* 0x00000013195a7c10 */ /* 0x000fe400087fe4ff */
[C---:B------:R-:W-:Y:S01]  /*5510*/  SHF.L.U64.HI R89, R147.reuse, 0x2, R24 ;  /* 0x0000000293597819 */ /* 0x040fe20000010218 */
[----:B------:R-:W-:Y:S01]  /*5520*/  IMAD.SHL.U32 R147, R147, 0x4, RZ ;  /* 0x0000000493937824 */ /* 0x000fe200078e00ff */
[----:B------:R-:W-:Y:S02]  /*5530*/  IADD3.X R95, R95, UR17, RZ, P2, !PT ;  /* 0x000000115f5f7c10 */ /* 0x000fe400097fe4ff */
[----:B------:R-:W-:-:S02]  /*5540*/  CS2R R24, SRZ ;  /* 0x0000000000187805 */ /* 0x000fc4000001ff00 */
[----:B------:R-:W-:Y:S02]  /*5550*/  IADD3.X R94, R94, UR17, RZ, P3, !PT ;  /* 0x000000115e5e7c10 */ /* 0x000fe40009ffe4ff */
[----:B------:R-:W-:Y:S02]  /*5560*/  IADD3.X R93, R93, UR17, RZ, P4, !PT ;  /* 0x000000115d5d7c10 */ /* 0x000fe4000a7fe4ff */
[----:B------:R-:W-:Y:S02]  /*5570*/  IADD3.X R92, R92, UR17, RZ, P5, !PT ;  /* 0x000000115c5c7c10 */ /* 0x000fe4000affe4ff */
[----:B------:R-:W-:Y:S02]  /*5580*/  IADD3.X R91, R91, UR17, RZ, P6, !PT ;  /* 0x000000115b5b7c10 */ /* 0x000fe4000b7fe4ff */
[----:B------:R-:W-:Y:S02]  /*5590*/  SHF.L.U64.HI R151, R0, 0x2, R151 ;  /* 0x0000000200977819 */ /* 0x000fe40000010297 */
[----:B------:R-:W-:-:S02]  /*55a0*/  SHF.L.U64.HI R153, R143, 0x2, R162 ;  /* 0x000000028f997819 */ /* 0x000fc400000102a2 */
[----:B------:R-:W-:Y:S02]  /*55b0*/  SHF.L.U64.HI R171, R145, 0x2, R160 ;  /* 0x0000000291ab7819 */ /* 0x000fe400000102a0 */
[----:B------:R-:W-:Y:S02]  /*55c0*/  SHF.L.U64.HI R173, R181, 0x2, R158 ;  /* 0x00000002b5ad7819 */ /* 0x000fe4000001029e */
[----:B------:R-:W-:Y:S02]  /*55d0*/  SHF.L.U64.HI R175, R183, 0x2, R156 ;  /* 0x00000002b7af7819 */ /* 0x000fe4000001029c */
[----:B------:R-:W-:-:S07]  /*55e0*/  SHF.L.U64.HI R129, R185, 0x2, R154 ;  /* 0x00000002b9817819 */ /* 0x000fce000001029a */
.L_x_1:
[----:B------:R-:W-:Y:S01]  /*55f0*/  UIADD3 UR53, UR53, 0x1, URZ ;  /* 0x0000000135357890 */ /* 0x000fe2000fffe03f */
[----:B------:R-:W-:-:S04]  /*5600*/  DEPBAR.LE SB0, 0x2 ;  /* 0x000080800000791a */ /* 0x000fc80000000000 */
[----:B------:R-:W-:Y:S01]  /*5610*/  BAR.SYNC.DEFER_BLOCKING 0x0 ;  /* 0x0000000000007b1d */ /* 0x000fe20000010000 */
[----:B------:R-:W-:Y:S01]  /*5620*/  UISETP.GT.AND UP0, UPT, UR53, 0x2, UPT ;  /* 0x000000023500788c */ /* 0x000fe2000bf04270 */
[----:B------:R-:W-:Y:S01]  /*5630*/  ISETP.GE.AND P0, PT, R187, UR51, PT ;  /* 0x00000033bb007c0c */ /* 0x000fe2000bf06270 */
[----:B------:R-:W-:Y:S01]  /*5640*/  UIADD3 UR54, UR54, 0x1, URZ ;  /* 0x0000000136367890 */ /* 0x000fe2000fffe03f */
[----:B------:R-:W-:Y:S01]  /*5650*/  ISETP.GE.AND P6, PT, R138, UR51, PT ;  /* 0x000000338a007c0c */ /* 0x000fe2000bfc6270 */
[----:B------:R-:W-:Y:S01]  /*5660*/  USEL UR53, UR53, URZ, !UP0 ;  /* 0x0000003f35357287 */ /* 0x000fe2000c000000 */
[----:B------:R-:W-:Y:S01]  /*5670*/  SEL R154, RZ, 0x4, P0 ;  /* 0x00000004ff9a7807 */ /* 0x000fe20000000000 */
[----:B------:R-:W-:Y:S01]  /*5680*/  UMOV UR19, 0x40000040 ;  /* 0x4000004000137882 */ /* 0x000fe20000000000 */
[----:B------:R-:W-:Y:S01]  /*5690*/  SEL R155, RZ, 0x4, P6 ;  /* 0x00000004ff9b7807 */ /* 0x000fe20003000000 */
[----:B------:R-:W-:Y:S01]  /*56a0*/  ULEA UR16, UR53, UR50, 0xd ;  /* 0x0000003235107291 */ /* 0x000fe2000f8e683f */
[----:B------:R-:W-:Y:S01]  /*56b0*/  ISETP.GE.AND P4, PT, R134, UR51, PT ;  /* 0x0000003386007c0c */ /* 0x000fe2000bf86270 */
[----:B------:R-:W-:Y:S01]  /*56c0*/  ULEA UR17, UR53, UR50, 0xe ;  /* 0x0000003235117291 */ /* 0x000fe2000f8e703f */
[----:B------:R-:W-:Y:S01]  /*56d0*/  ISETP.GE.AND P5, PT, R136, UR51, PT ;  /* 0x0000003388007c0c */ /* 0x000fe2000bfa6270 */
[----:B------:R-:W-:Y:S01]  /*56e0*/  UIADD3 UR16, UR16, 0xc000, URZ ;  /* 0x0000c00010107890 */ /* 0x000fe2000fffe03f */
[----:B------:R-:W-:Y:S01]  /*56f0*/  SEL R158, RZ, 0x4, P4 ;  /* 0x00000004ff9e7807 */ /* 0x000fe20002000000 */
[----:B------:R-:W-:Y:S01]  /*5700*/  USHF.R.U32.HI UR17, URZ, 0x4, UR17 ;  /* 0x000000043f117899 */ /* 0x000fe20008011611 */
[----:B------:R-:W-:Y:S01]  /*5710*/  SEL R157, RZ, 0x4, P5 ;  /* 0x00000004ff9d7807 */ /* 0x000fe20002800000 */
[----:B------:R-:W-:Y:S01]  /*5720*/  USHF.R.U32.HI UR16, URZ, 0x4, UR16 ;  /* 0x000000043f107899 */ /* 0x000fe20008011610 */
[----:B------:R-:W-:Y:S01]  /*5730*/  LEA R160, P4, R183, R170, 0x2 ;  /* 0x000000aab7a07211 */ /* 0x000fe200078810ff */
[----:B------:R-:W-:Y:S01]  /*5740*/  USGXT.U32 UR18, UR17, 0xe ;  /* 0x0000000e1112789a */ /* 0x000fe20008000000 */
[----:B------:R-:W-:Y:S01]  /*5750*/  ISETP.GE.AND P5, PT, R20, UR51, PT ;  /* 0x0000003314007c0c */ /* 0x000fe2000bfa6270 */
[----:B------:R-:W-:Y:S01]  /*5760*/  USGXT.U32 UR20, UR16, 0xe ;  /* 0x0000000e1014789a */ /* 0x000fe20008000000 */
[----:B------:R-:W-:Y:S01]  /*5770*/  UMOV UR17, 0x40000040 ;  /* 0x4000004000117882 */ /* 0x000fe20000000000 */
[----:B------:R-:W-:Y:S01]  /*5780*/  WARPGROUP.ARRIVE ;  /* 0x00000000000079c5 */ /* 0x000fe20000000000 */
[----:B------:R-:W-:Y:S01]  /*5790*/  IMAD.X R161, R90, 0x1, R175, P4 ;  /* 0x000000015aa17824 */ /* 0x000fe200020e06af */
[----:B------:R-:W-:-:S03]  /*57a0*/  ISETP.GE.AND P4, PT, R18, UR51, PT ;  /* 0x0000003312007c0c */ /* 0x000fc6000bf86270 */
[----:B------:R-:W-:Y:S01]  /*57b0*/  UMOV UR16, UR20 ;  /* 0x0000001400107c82 */ /* 0x000fe20008000000 */
[----:B------:R-:W-:Y:S01]  /*57c0*/  UIADD3 UR20, UP0, UR20, 0x2, URZ ;  /* 0x0000000214147890 */ /* 0x000fe2000ff1e03f */
[----:B------:R-:W-:Y:S01]  /*57d0*/  HGMMA.64x128x8.F32.TF32 R24, gdesc[UR16], R24 ;  /* 0x05e00000101879f0 */ /* 0x000fe20008702818 */
[----:B------:R-:W-:Y:S01]  /*57e0*/  UIADD3 UR18, UP1, UR18, 0x2, URZ ;  /* 0x0000000212127890 */ /* 0x000fe2000ff3e03f */
[----:B------:R-:W-:Y:S01]  /*57f0*/  UMOV UR17, URZ ;  /* 0x0000003f00117c82 */ /* 0x000fe20008000000 */
[----:B------:R-:W-:Y:S02]  /*5800*/  UMOV UR16, URZ ;  /* 0x0000003f00107c82 */ /* 0x000fe40008000000 */
[----:B------:R-:W-:Y:S02]  /*5810*/  UIADD3.X UR19, UR17, 0x40000040, URZ, UP1, !UPT ;  /* 0x4000004011137890 */ /* 0x000fe40008ffe43f */
[----:B------:R-:W-:Y:S02]  /*5820*/  UIADD3.X UR17, UR16, 0x40000040, URZ, UP0, !UPT ;  /* 0x4000004010117890 */ /* 0x000fe400087fe43f */
[----:B------:R-:W-:Y:S01]  /*5830*/  UIADD3.64 UR22, UR18, 0x2, URZ ;  /* 0x0000000212167897 */ /* 0x000fe2000fffe03f */
[----:B------:R-:W-:Y:S01]  /*5840*/  UMOV UR16, UR20 ;  /* 0x0000001400107c82 */ /* 0x000fe20008000000 */
[----:B------:R-:W-:-:S02]  /*5850*/  UISETP.GE.AND UP1, UPT, UR52, UR55, UPT ;  /* 0x000000373400728c */ /* 0x000fc4000bf26270 */
[----:B------:R-:W-:Y:S02]  /*5860*/  UIADD3.64 UR20, UR16, 0x2, URZ ;  /* 0x0000000210147897 */ /* 0x000fe4000fffe03f */
[----:B------:R-:W-:Y:S02]  /*5870*/  UISETP.GT.AND UP0, UPT, UR54, 0x2, UPT ;  /* 0x000000023600788c */ /* 0x000fe4000bf04270 */
[----:B------:R-:W-:Y:S01]  /*5880*/  PLOP3.LUT P1, PT, PT, PT, UP1, 0x40, 0x0 ;  /* 0x000000000000781c */ /* 0x000fe20003f2e818 */
[----:B------:R-:W-:Y:S01]  /*5890*/  UIADD3 UR52, UR52, 0x1, URZ ;  /* 0x0000000134347890 */ /* 0x000fe2000fffe03f */
[----:B------:R-:W-:Y:S01]  /*58a0*/  PLOP3.LUT P2, PT, PT, PT, UP1, 0x40, 0x0 ;  /* 0x000000000000781c */ /* 0x000fe20003f4e818 */
[----:B------:R-:W-:Y:S01]  /*58b0*/  USEL UR54, UR54, URZ, !UP0 ;  /* 0x0000003f36367287 */ /* 0x000fe2000c000000 */
[----:B------:R-:W-:Y:S02]  /*58c0*/  SEL R154, R154, RZ, P1 ;  /* 0x000000ff9a9a7207 */ /* 0x000fe40000800000 */
[----:B------:R-:W-:-:S02]  /*58d0*/  SEL R156, R155, RZ, P2 ;  /* 0x000000ff9b9c7207 */ /* 0x000fc40001000000 */
[----:B------:R-:W-:Y:S02]  /*58e0*/  ISETP.NE.U32.AND P3, PT, R154, RZ, PT ;  /* 0x000000ff9a00720c */ /* 0x000fe40003f65070 */
[----:B------:R-:W-:Y:S02]  /*58f0*/  LEA R154, P0, R185, R170, 0x2 ;  /* 0x000000aab99a7211 */ /* 0x000fe400078010ff */
[----:B------:R-:W-:Y:S02]  /*5900*/  PLOP3.LUT P1, PT, PT, PT, UP1, 0x40, 0x0 ;  /* 0x000000000000781c */ /* 0x000fe40003f2e818 */
[----:B------:R-:W-:Y:S01]  /*5910*/  PLOP3.LUT P6, PT, PT, PT, UP1, 0x40, 0x0 ;  /* 0x000000000000781c */ /* 0x000fe20003fce818 */
[----:B------:R-:W-:Y:S01]  /*5920*/  IMAD.X R155, R90, 0x1, R129, P0 ;  /* 0x000000015a9b7824 */ /* 0x000fe200000e0681 */
[----:B------:R-:W-:Y:S02]  /*5930*/  SEL R157, R157, RZ, P1 ;  /* 0x000000ff9d9d7207 */ /* 0x000fe40000800000 */
[----:B------:R-:W-:-:S02]  /*5940*/  SEL R158, R158, RZ, P6 ;  /* 0x000000ff9e9e7207 */ /* 0x000fc40003000000 */
[----:B------:R-:W-:Y:S02]  /*5950*/  ISETP.NE.U32.AND P0, PT, R156, RZ, PT ;  /* 0x000000ff9c00720c */ /* 0x000fe40003f05070 */
[----:B------:R-:W-:Y:S02]  /*5960*/  PLOP3.LUT P6, PT, PT, PT, UP1, 0x40, 0x0 ;  /* 0x000000000000781c */ /* 0x000fe40003fce818 */
[----:B------:R-:W-:Y:S02]  /*5970*/  ISETP.NE.U32.AND P2, PT, R157, RZ, PT ;  /* 0x000000ff9d00720c */ /* 0x000fe40003f45070 */
[----:B------:R-:W-:Y:S02]  /*5980*/  SEL R157, RZ, 0x4, P5 ;  /* 0x00000004ff9d7807 */ /* 0x000fe40002800000 */
[----:B------:R-:W-:Y:S02]  /*5990*/  ISETP.NE.U32.AND P1, PT, R158, RZ, PT ;  /* 0x000000ff9e00720c */ /* 0x000fe40003f25070 */
[----:B------:R-:W-:Y:S01]  /*59a0*/  PLOP3.LUT P5, PT, PT, PT, UP1, 0x40, 0x0 ;  /* 0x000000000000781c */ /* 0x000fe20003fae818 */
[----:B------:R-:W-:Y:S01]  /*59b0*/  HGMMA.64x128x8.F32.TF32 R24, gdesc[UR16], R24 ;  /* 0x05e00000101879f0 */ /* 0x000fe20008702818 */
[----:B------:R-:W-:-:S02]  /*59c0*/  UIADD3.64 UR18, UR18, 0x4, URZ ;  /* 0x0000000412127897 */ /* 0x000fc4000fffe03f */
[----:B------:R-:W-:-:S09]  /*59d0*/  UIADD3.64 UR16, UR16, 0x4, URZ ;  /* 0x0000000410107897 */ /* 0x000fd2000fffe03f */
[----:B------:R-:W-:-:S12]  /*59e0*/  HGMMA.64x128x8.F32.TF32 R24, gdesc[UR20], R24 ;  /* 0x05e00000141879f0 */ /* 0x000fd80008702818 */
[----:B------:R-:W-:Y:S01]  /*59f0*/  HGMMA.64x128x8.F32.TF32 R24, gdesc[UR16], R24, gsb0 ;  /* 0x05e00000101879f0 */ /* 0x000fe20008002818 */
[----:B------:R-:W-:Y:S01]  /*5a00*/  ULEA UR16, UR54, UR50, 0xd ;  /* 0x0000003236107291 */ /* 0x000fe2000f8e683f */
[----:B------:R-:W-:-:S05]  /*5a10*/  R2UR UR17, R89 ;  /* 0x00000000591172ca */ /* 0x000fca00000e0000 */
[----:B------:R-:W-:Y:S02]  /*5a20*/  VIADD R163, R10, UR16 ;  /* 0x000000100aa37c36 */ /* 0x000fe40008000000 */
[----:B------:R-:W-:Y:S02]  /*5a30*/  VIADD R165, R9, UR16 ;  /* 0x0000001009a57c36 */ /* 0x000fe40008000000 */
[----:B------:R-:W-:Y:S02]  /*5a40*/  VIADD R177, R5, UR16 ;  /* 0x0000001005b17c36 */ /* 0x000fe40008000000 */
[----:B------:R-:W-:Y:S02]  /*5a50*/  VIADD R179, R4, UR16 ;  /* 0x0000001004b37c36 */ /* 0x000fe40008000000 */
[----:B------:R-:W-:Y:S01]  /*5a60*/  VIADD R191, R3, UR16 ;  /* 0x0000001003bf7c36 */ /* 0x000fe20008000000 */
[----:B------:R-:W-:Y:S02]  /*5a70*/  WARPGROUP.DEPBAR.LE gsb0, 0x1 ;  /* 0x00008000000079c5 */ /* 0x000fe40000010100 */
[----:B------:R-:W-:Y:S06]  /*5a80*/  BAR.SYNC.DEFER_BLOCKING 0x0 ;  /* 0x0000000000007b1d */ /* 0x000fec0000010000 */
[----:B------:R-:W-:Y:S01]  /*5a90*/  @!PT LDS RZ, [RZ] ;  /* 0x00000000fffff984 */ /* 0x000fe20000000800 */
[----:B------:R-:W-:Y:S01]  /*5aa0*/  @!PT LDS RZ, [RZ] ;  /* 0x00000000fffff984 */ /* 0x000fe20000000800 */
[----:B------:R-:W-:Y:S01]  /*5ab0*/  @!PT LDS RZ, [RZ] ;  /* 0x00000000fffff984 */ /* 0x000fe20000000800 */
[----:B------:R1:W-:Y:S01]  /*5ac0*/  LDGSTS.E [R163+0xc000], desc[UR58][R154.64], P3 ;  /* 0x0c0000009aa37fae */ /* 0x0003e2000992187a */
[----:B------:R-:W-:-:S03]  /*5ad0*/  ISETP.GE.AND P3, PT, R21, UR51, PT ;  /* 0x0000003315007c0c */ /* 0x000fc6000bf66270 */
[----:B------:R2:W-:Y:S01]  /*5ae0*/  LDGSTS.E [R163+0xc008], desc[UR58][R160.64], P0 ;  /* 0x0c008000a0a37fae */ /* 0x0005e2000812187a */
[----:B------:R-:W-:Y:S02]  /*5af0*/  SEL R156, RZ, 0x4, P3 ;  /* 0x00000004ff9c7807 */ /* 0x000fe40001800000 */
[----:B------:R-:W-:Y:S02]  /*5b00*/  PLOP3.LUT P3, PT, PT, PT, UP1, 0x40, 0x0 ;  /* 0x000000000000781c */ /* 0x000fe40003f6e818 */
[----:B------:R-:W-:Y:S02]  /*5b10*/  SEL R156, R156, RZ, P6 ;  /* 0x000000ff9c9c7207 */ /* 0x000fe40003000000 */
[----:B------:R-:W-:Y:S02]  /*5b20*/  SEL R157, R157, RZ, P3 ;  /* 0x000000ff9d9d7207 */ /* 0x000fe40001800000 */
[----:B-1----:R-:W-:Y:S02]  /*5b30*/  SEL R154, RZ, 0x4, P4 ;  /* 0x00000004ff9a7807 */ /* 0x002fe40002000000 */
[----:B------:R-:W-:Y:S01]  /*5b40*/  LEA R158, P4, R181, R170, 0x2 ;  /* 0x000000aab59e7211 */ /* 0x000fe200078810ff */
[----:B--2---:R-:W-:Y:S01]  /*5b50*/  VIADD R163, R8, UR16 ;  /* 0x0000001008a37c36 */ /* 0x004fe20008000000 */
[----:B------:R-:W-:-:S02]  /*5b60*/  ISETP.NE.U32.AND P3, PT, R156, RZ, PT ;  /* 0x000000ff9c00720c */ /* 0x000fc40003f65070 */
[-C--:B------:R-:W-:Y:S01]  /*5b70*/  LEA R156, P6, R145, R170.reuse, 0x2 ;  /* 0x000000aa919c7211 */ /* 0x080fe200078c10ff */
[----:B------:R-:W-:Y:S01]  /*5b80*/  IMAD.X R159, R90, 0x1, R173, P4 ;  /* 0x000000015a9f7824 */ /* 0x000fe200020e06ad */
[----:B------:R-:W-:Y:S02]  /*5b90*/  ISETP.NE.U32.AND P4, PT, R157, RZ, PT ;  /* 0x000000ff9d00720c */ /* 0x000fe40003f85070 */
[----:B------:R-:W-:Y:S01]  /*5ba0*/  SEL R154, R154, RZ, P5 ;  /* 0x000000ff9a9a7207 */ /* 0x000fe20002800000 */
[----:B------:R-:W-:Y:S01]  /*5bb0*/  IMAD.X R157, R90, 0x1, R171, P6 ;  /* 0x000000015a9d7824 */ /* 0x000fe200030e06ab */
[----:B------:R-:W-:Y:S01]  /*5bc0*/  LDGSTS.E [R165+0xc000], desc[UR58][R158.64], P2 ;  /* 0x0c0000009ea57fae */ /* 0x000fe2000912187a */
[----:B------:R-:W-:Y:S02]  /*5bd0*/  ISETP.GE.AND P2, PT, R189, UR51, PT ;  /* 0x00000033bd007c0c */ /* 0x000fe4000bf46270 */
[----:B------:R-:W-:Y:S01]  /*5be0*/  ISETP.NE.U32.AND P5, PT, R154, RZ, PT ;  /* 0x000000ff9a00720c */ /* 0x000fe20003fa5070 */
[----:B------:R1:W-:Y:S01]  /*5bf0*/  LDGSTS.E [R165+0xc008], desc[UR58][R156.64], P1 ;  /* 0x0c0080009ca57fae */ /* 0x0003e2000892187a */
[----:B------:R-:W-:-:S02]  /*5c00*/  LEA R154, P6, R143, R170, 0x2 ;  /* 0x000000aa8f9a7211 */ /* 0x000fc400078c10ff */
[----:B------:R-:W-:Y:S02]  /*5c10*/  ISETP.GE.AND P0, PT, R16, UR51, PT ;  /* 0x0000003310007c0c */ /* 0x000fe4000bf06270 */
[----:B------:R-:W-:Y:S01]  /*5c20*/  PLOP3.LUT P1, PT, PT, PT, UP1, 0x40, 0x0 ;  /* 0x000000000000781c */ /* 0x000fe20003f2e818 */
[----:B------:R-:W-:Y:S01]  /*5c30*/  IMAD.X R155, R90, 0x1, R153, P6 ;  /* 0x000000015a9b7824 */ /* 0x000fe200030e0699 */
[----:B------:R-:W-:Y:S02]  /*5c40*/  SEL R162, RZ, 0x4, P2 ;  /* 0x00000004ffa27807 */ /* 0x000fe40001000000 */
[----:B------:R-:W-:Y:S02]  /*5c50*/  ISETP.GE.AND P2, PT, R14, UR51, PT ;  /* 0x000000330e007c0c */ /* 0x000fe4000bf46270 */
[----:B------:R-:W-:Y:S01]  /*5c60*/  SEL R160, RZ, 0x4, P0 ;  /* 0x00000004ffa07807 */ /* 0x000fe20000000000 */
[----:B------:R2:W-:Y:S01]  /*5c70*/  LDGSTS.E [R163+0xc000], desc[UR58][R154.64], P3 ;  /* 0x0c0000009aa37fae */ /* 0x0005e2000992187a */
[----:B------:R-:W-:Y:S01]  /*5c80*/  SEL R162, R162, RZ, P1 ;  /* 0x000000ffa2a27207 */ /* 0x000fe20000800000 */
[----:B-1----:R-:W-:Y:S01]  /*5c90*/  VIADD R165, R7, UR16 ;  /* 0x0000001007a57c36 */ /* 0x002fe20008000000 */
[----:B------:R-:W-:-:S02]  /*5ca0*/  PLOP3.LUT P6, PT, PT, PT, UP1, 0x40, 0x0 ;  /* 0x000000000000781c */ /* 0x000fc40003fce818 */
[-C--:B------:R-:W-:Y:S02]  /*5cb0*/  IADD3 R156, P0, R122, R170.reuse, RZ ;  /* 0x000000aa7a9c7210 */ /* 0x080fe40007f1e0ff */
[----:B------:R-:W-:Y:S02]  /*5cc0*/  PLOP3.LUT P1, PT, PT, PT, UP1, 0x40, 0x0 ;  /* 0x000000000000781c */ /* 0x000fe40003f2e818 */
[----:B------:R-:W-:Y:S02]  /*5cd0*/  SEL R157, RZ, 0x4, P2 ;  /* 0x00000004ff9d7807 */ /* 0x000fe40001000000 */
[----:B------:R-:W-:Y:S02]  /*5ce0*/  SEL R160, R160, RZ, P6 ;  /* 0x000000ffa0a07207 */ /* 0x000fe40003000000 */
[----:B------:R-:W-:Y:S01]  /*5cf0*/  SEL R159, R157, RZ, P1 ;  /* 0x000000ff9d9f7207 */ /* 0x000fe20000800000 */
[----:B------:R-:W-:Y:S01]  /*5d00*/  IMAD.X R157, R90, 0x1, R141, P0 ;  /* 0x000000015a9d7824 */ /* 0x000fe200000e068d */
[----:B------:R-:W-:-:S02]  /*5d10*/  IADD3 R158, P6, R121, R170, RZ ;  /* 0x000000aa799e7210 */ /* 0x000fc40007fde0ff */
[----:B------:R-:W-:Y:S02]  /*5d20*/  ISETP.NE.U32.AND P0, PT, R159, RZ, PT ;  /* 0x000000ff9f00720c */ /* 0x000fe40003f05070 */
[----:B------:R-:W-:Y:S01]  /*5d30*/  ISETP.NE.U32.AND P1, PT, R160, RZ, PT ;  /* 0x000000ffa000720c */ /* 0x000fe20003f25070 */
[----:B------:R-:W-:Y:S01]  /*5d40*/  IMAD.X R159, R90, 0x1, R139, P6 ;  /* 0x000000015a9f7824 */ /* 0x000fe200030e068b */
[----:B------:R-:W-:Y:S01]  /*5d50*/  LDGSTS.E [R163+0xc008], desc[UR58][R156.64], P4 ;  /* 0x0c0080009ca37fae */ /* 0x000fe2000a12187a */
[----:B------:R-:W-:Y:S02]  /*5d60*/  IADD3 R160, P4, R125, R170, RZ ;  /* 0x000000aa7da07210 */ /* 0x000fe40007f9e0ff */
[----:B------:R-:W-:Y:S01]  /*5d70*/  ISETP.NE.U32.AND P2, PT, R162, RZ, PT ;  /* 0x000000ffa200720c */ /* 0x000fe20003f45070 */
[----:B------:R1:W-:Y:S01]  /*5d80*/  LDGSTS.E [R165+0xc000], desc[UR58][R158.64], P5 ;  /* 0x0c0000009ea57fae */ /* 0x0003e2000a92187a */
[----:B------:R-:W-:Y:S01]  /*5d90*/  ISETP.GE.AND P5, PT, R19, UR51, PT ;  /* 0x0000003313007c0c */ /* 0x000fe2000bfa6270 */
[----:B------:R-:W-:Y:S01]  /*5da0*/  IMAD.X R161, R90, 0x1, R128, P4 ;  /* 0x000000015aa17824 */ /* 0x000fe200020e0680 */
[----:B------:R-:W-:-:S02]  /*5db0*/  ISETP.GE.AND P3, PT, R12, UR51, PT ;  /* 0x000000330c007c0c */ /* 0x000fc4000bf66270 */
[----:B------:R-:W-:Y:S02]  /*5dc0*/  ISETP.GE.AND P4, PT, R17, UR51, PT ;  /* 0x0000003311007c0c */ /* 0x000fe4000bf86270 */
[----:B--2---:R-:W-:Y:S02]  /*5dd0*/  SEL R155, RZ, 0x4, P5 ;  /* 0x00000004ff9b7807 */ /* 0x004fe40002800000 */
[----:B------:R-:W-:Y:S02]  /*5de0*/  PLOP3.LUT P6, PT, PT, PT, UP1, 0x40, 0x0 ;  /* 0x000000000000781c */ /* 0x000fe40003fce818 */
[----:B------:R-:W-:Y:S01]  /*5df0*/  SEL R162, RZ, 0x4, P3 ;  /* 0x00000004ffa27807 */ /* 0x000fe20001800000 */
[----:B-1----:R-:W-:Y:S01]  /*5e00*/  VIADD R159, R6, UR16 ;  /* 0x00000010069f7c36 */ /* 0x002fe20008000000 */
[----:B------:R-:W-:Y:S01]  /*5e10*/  PLOP3.LUT P5, PT, PT, PT, UP1, 0x40, 0x0 ;  /* 0x000000000000781c */ /* 0x000fe20003fae818 */
[----:B------:R1:W-:Y:S01]  /*5e20*/  LDGSTS.E [R165+0xc008], desc[UR58][R160.64], P2 ;  /* 0x0c008000a0a57fae */ /* 0x0003e2000912187a */
[----:B------:R-:W-:Y:S01]  /*5e30*/  SEL R156, RZ, 0x4, P4 ;  /* 0x00000004ff9c7807 */ /* 0x000fe20002000000 */
[----:B------:R-:W-:Y:S01]  /*5e40*/  ULEA UR16, UR54, UR50, 0xe ;  /* 0x0000003236107291 */ /* 0x000fe2000f8e703f */
[----:B------:R-:W-:-:S02]  /*5e50*/  PLOP3.LUT P3, PT, PT, PT, UP1, 0x40, 0x0 ;  /* 0x000000000000781c */ /* 0x000fc40003f6e818 */
[-C--:B------:R-:W-:Y:S02]  /*5e60*/  IADD3 R154, P4, R120, R170.reuse, RZ ;  /* 0x000000aa789a7210 */ /* 0x080fe40007f9e0ff */
[----:B------:R-:W-:Y:S02]  /*5e70*/  SEL R162, R162, RZ, P6 ;  /* 0x000000ffa2a27207 */ /* 0x000fe40003000000 */
[----:B------:R-:W-:Y:S02]  /*5e80*/  SEL R158, R156, RZ, P5 ;  /* 0x000000ff9c9e7207 */ /* 0x000fe40002800000 */
[----:B------:R-:W-:Y:S01]  /*5e90*/  SEL R157, R155, RZ, P3 ;  /* 0x000000ff9b9d7207 */ /* 0x000fe20001800000 */
[----:B------:R-:W-:Y:S01]  /*5ea0*/  IMAD.X R155, R90, 0x1, R137, P4 ;  /* 0x000000015a9b7824 */ /* 0x000fe200020e0689 */
[----:B------:R-:W-:Y:S02]  /*5eb0*/  IADD3 R156, P6, R119, R170, RZ ;  /* 0x000000aa779c7210 */ /* 0x000fe40007fde0ff */
[----:B------:R-:W-:-:S02]  /*5ec0*/  ISETP.GE.AND P2, PT, R15, UR51, PT ;  /* 0x000000330f007c0c */ /* 0x000fc4000bf46270 */
[----:B------:R-:W-:Y:S01]  /*5ed0*/  ISETP.NE.U32.AND P4, PT, R157, RZ, PT ;  /* 0x000000ff9d00720c */ /* 0x000fe20003f85070 */
[----:B------:R-:W-:Y:S01]  /*5ee0*/  IMAD.X R157, R90, 0x1, R135, P6 ;  /* 0x000000015a9d7824 */ /* 0x000fe200030e0687 */
[----:B------:R-:W-:Y:S01]  /*5ef0*/  ISETP.NE.U32.AND P5, PT, R158, RZ, PT ;  /* 0x000000ff9e00720c */ /* 0x000fe20003fa5070 */
[----:B------:R2:W-:Y:S01]  /*5f00*/  LDGSTS.E [R159+0xc000], desc[UR58][R154.64], P1 ;  /* 0x0c0000009a9f7fae */ /* 0x0005e2000892187a */
[----:B------:R-:W-:Y:S02]  /*5f10*/  SEL R158, RZ, 0x4, P2 ;  /* 0x00000004ff9e7807 */ /* 0x000fe40001000000 */
[----:B------:R-:W-:Y:S01]  /*5f20*/  PLOP3.LUT P1, PT, PT, PT, UP1, 0x40, 0x0 ;  /* 0x000000000000781c */ /* 0x000fe20003f2e818 */
[----:B------:R3:W-:Y:S01]  /*5f30*/  LDGSTS.E [R159+0xc008], desc[UR58][R156.64], P0 ;  /* 0x0c0080009c9f7fae */ /* 0x0007e2000812187a */
[----:B------:R-:W-:Y:S02]  /*5f40*/  ISETP.GE.AND P2, PT, R13, UR51, PT ;  /* 0x000000330d007c0c */ /* 0x000fe4000bf46270 */
[----:B------:R-:W-:-:S02]  /*5f50*/  ISETP.GE.AND P6, PT, R131, UR51, PT ;  /* 0x0000003383007c0c */ /* 0x000fc4000bfc6270 */
[----:B------:R-:W-:Y:S01]  /*5f60*/  ISETP.GE.AND P0, PT, R130, UR51, PT ;  /* 0x0000003382007c0c */ /* 0x000fe2000bf06270 */
[----:B------:R-:W-:Y:S01]  /*5f70*/  UIADD3 UR51, UR51, -0x20, URZ ;  /* 0xffffffe033337890 */ /* 0x000fe2000fffe03f */
[----:B------:R-:W-:Y:S02]  /*5f80*/  SEL R158, R158, RZ, P1 ;  /* 0x000000ff9e9e7207 */ /* 0x000fe40000800000 */
[----:B-1----:R-:W-:Y:S02]  /*5f90*/  SEL R160, RZ, 0x4, P2 ;  /* 0x00000004ffa07807 */ /* 0x002fe40001000000 */
[----:B------:R-:W-:Y:S02]  /*5fa0*/  PLOP3.LUT P1, PT, PT, PT, UP1, 0x40, 0x0 ;  /* 0x000000000000781c */ /* 0x000fe40003f2e818 */
[----:B------:R-:W-:Y:S02]  /*5fb0*/  PLOP3.LUT P2, PT, PT, PT, UP1, 0x40, 0x0 ;  /* 0x000000000000781c */ /* 0x000fe40003f4e818 */
[----:B--2---:R-:W-:-:S02]  /*5fc0*/  SEL R155, RZ, 0x4, P6 ;  /* 0x00000004ff9b7807 */ /* 0x004fc40003000000 */
[----:B------:R-:W-:Y:S02]  /*5fd0*/  PLOP3.LUT P6, PT, PT, PT, UP1, 0x40, 0x0 ;  /* 0x000000000000781c */ /* 0x000fe40003fce818 */
[----:B---3--:R-:W-:Y:S02]  /*5fe0*/  SEL R156, RZ, 0x4, P0 ;  /* 0x00000004ff9c7807 */ /* 0x008fe40000000000 */
[----:B------:R-:W-:Y:S02]  /*5ff0*/  ISETP.NE.U32.AND P3, PT, R162, RZ, PT ;  /* 0x000000ffa200720c */ /* 0x000fe40003f65070 */
[----:B------:R-:W-:Y:S02]  /*6000*/  SEL R154, R160, RZ, P1 ;  /* 0x000000ffa09a7207 */ /* 0x000fe40000800000 */
[----:B------:R-:W-:Y:S02]  /*6010*/  SEL R155, R155, RZ, P2 ;  /* 0x000000ff9b9b7207 */ /* 0x000fe40001000000 */
[----:B------:R-:W-:-:S02]  /*6020*/  IADD3 R160, P0, R118, R170, RZ ;  /* 0x000000aa76a07210 */ /* 0x000fc40007f1e0ff */
[----:B------:R-:W-:Y:S02]  /*6030*/  ISETP.NE.U32.AND P1, PT, R158, RZ, PT ;  /* 0x000000ff9e00720c */ /* 0x000fe40003f25070 */
[----:B------:R-:W-:Y:S01]  /*6040*/  SEL R156, R156, RZ, P6 ;  /* 0x000000ff9c9c7207 */ /* 0x000fe20003000000 */
[----:B------:R-:W-:Y:S01]  /*6050*/  IMAD.X R161, R90, 0x1, R133, P0 ;  /* 0x000000015aa17824 */ /* 0x000fe200000e0685 */
[----:B------:R-:W-:Y:S01]  /*6060*/  ISETP.NE.U32.AND P2, PT, R154, RZ, PT ;  /* 0x000000ff9a00720c */ /* 0x000fe20003f45070 */
[----:B------:R-:W-:Y:S01]  /*6070*/  IMAD.MOV.U32 R154, RZ, RZ, R170 ;  /* 0x000000ffff9a7224 */ /* 0x000fe200078e00aa */
[----:B------:R-:W-:Y:S01]  /*6080*/  ISETP.NE.U32.AND P6, PT, R155, RZ, PT ;  /* 0x000000ff9b00720c */ /* 0x000fe20003fc5070 */
[----:B------:R-:W-:Y:S01]  /*6090*/  IMAD.MOV.U32 R155, RZ, RZ, R90 ;  /* 0x000000ffff9b7224 */ /* 0x000fe200078e005a */
[----:B------:R-:W-:Y:S01]  /*60a0*/  ISETP.NE.U32.AND P0, PT, R156, RZ, PT ;  /* 0x000000ff9c00720c */ /* 0x000fe20003f05070 */
[----:B------:R-:W-:Y:S01]  /*60b0*/  LDGSTS.E [R177+0xc000], desc[UR58][R160.64], P3 ;  /* 0x0c000000a0b17fae */ /* 0x000fe2000992187a */
[----:B------:R-:W-:Y:S01]  /*60c0*/  IADD3 R164, P3, R124, R170, RZ ;  /* 0x000000aa7ca47210 */ /* 0x000fe20007f7e0ff */
[----:B------:R-:W-:-:S04]  /*60d0*/  IMAD.WIDE R166, R117, 0x4, R154 ;  /* 0x0000000475a67825 */ /* 0x000fc800078e029a */
[--C-:B------:R-:W-:Y:S01]  /*60e0*/  IMAD.WIDE R156, R22, 0x4, R154.reuse ;  /* 0x00000004169c7825 */ /* 0x100fe200078e029a */
[----:B------:R-:W-:Y:S03]  /*60f0*/  LDGSTS.E [R177+0xc008], desc[UR58][R166.64], P4 ;  /* 0x0c008000a6b17fae */ /* 0x000fe6000a12187a */
[--C-:B------:R-:W-:Y:S01]  /*6100*/  IMAD.WIDE R158, R23, 0x4, R154.reuse ;  /* 0x00000004179e7825 */ /* 0x100fe200078e029a */
[----:B------:R1:W-:Y:S03]  /*6110*/  LDGSTS.E [R179+0xc000], desc[UR58][R156.64], P5 ;  /* 0x0c0000009cb37fae */ /* 0x0003e6000a92187a */
[----:B------:R-:W-:Y:S01]  /*6120*/  IMAD.WIDE R168, R88, 0x4, R154 ;  /* 0x0000000458a87825 */ /* 0x000fe200078e029a */
[----:B------:R2:W-:Y:S01]  /*6130*/  LDGSTS.E [R179+0xc008], desc[UR58][R158.64], P1 ;  /* 0x0c0080009eb37fae */ /* 0x0005e2000892187a */
[----:B------:R-:W-:-:S02]  /*6140*/  IADD3 R162, P1, R123, R96, RZ ;  /* 0x000000607ba27210 */ /* 0x000fc40007f3e0ff */
[----:B------:R-:W-:Y:S01]  /*6150*/  IMAD.X R165, R90, 0x1, R127, P3 ;  /* 0x000000015aa57824 */ /* 0x000fe200018e067f */
[----:B------:R3:W-:Y:S01]  /*6160*/  LDGSTS.E [R191+0xc000], desc[UR58][R168.64], P2 ;  /* 0x0c000000a8bf7fae */ /* 0x0007e2000912187a */
[----:B------:R-:W-:Y:S01]  /*6170*/  IADD3 R154, P2, R123, UR49, RZ ;  /* 0x000000317b9a7c10 */ /* 0x000fe2000ff5e0ff */
[----:B------:R-:W-:Y:S01]  /*6180*/  IMAD.X R163, R91, 0x1, R126, P1 ;  /* 0x000000015ba37824 */ /* 0x000fe200008e067e */
[C---:B-1----:R-:W-:Y:S01]  /*6190*/  IADD3 R156, P1, R123.reuse, UR7, RZ ;  /* 0x000000077b9c7c10 */ /* 0x042fe2000ff3e0ff */
[----:B------:R-:W-:Y:S01]  /*61a0*/  VIADD R177, R140, UR16 ;  /* 0x000000108cb17c36 */ /* 0x000fe20008000000 */
[C---:B------:R-:W-:Y:S01]  /*61b0*/  IADD3.X R155, R126.reuse, UR48, RZ, P2, !PT ;  /* 0x000000307e9b7c10 */ /* 0x040fe200097fe4ff */
[----:B------:R1:W-:Y:S01]  /*61c0*/  LDGSTS.E [R191+0xc008], desc[UR58][R164.64], P6 ;  /* 0x0c008000a4bf7fae */ /* 0x0003e2000b12187a */
[----:B------:R-:W-:Y:S02]  /*61d0*/  IADD3.X R157, R126, UR46, RZ, P1, !PT ;  /* 0x0000002e7e9d7c10 */ /* 0x000fe40008ffe4ff */
[C---:B--2---:R-:W-:Y:S01]  /*61e0*/  IADD3 R158, P1, R123.reuse, UR11, RZ ;  /* 0x0000000b7b9e7c10 */ /* 0x044fe2000ff3e0ff */
[----:B------:R-:W0:Y:S01]  /*61f0*/  LDGDEPBAR ;  /* 0x00000000000079af */ /* 0x000e220000000000 */
[----:B------:R-:W-:Y:S01]  /*6200*/  IADD3 R160, P2, R123, UR9, RZ ;  /* 0x000000097ba07c10 */ /* 0x000fe2000ff5e0ff */
[----:B---3--:R-:W-:Y:S01]  /*6210*/  VIADD R169, R2, UR16 ;  /* 0x0000001002a97c36 */ /* 0x008fe20008000000 */
[C---:B------:R-:W-:Y:S01]  /*6220*/  IADD3.X R159, R126.reuse, UR42, RZ, P1, !PT ;  /* 0x0000002a7e9f7c10 */ /* 0x040fe20008ffe4ff */
[----:B------:R2:W-:Y:S01]  /*6230*/  LDGSTS.E [R177], desc[UR58][R162.64], P0 ;  /* 0x00000000a2b17fae */ /* 0x0005e2000812187a */
[----:B------:R-:W-:-:S02]  /*6240*/  IADD3.X R161, R126, UR44, RZ, P2, !PT ;  /* 0x0000002c7ea17c10 */ /* 0x000fc400097fe4ff */
[C---:B------:R-:W-:Y:S01]  /*6250*/  IADD3 R166, P2, R123.reuse, UR13, RZ ;  /* 0x0000000d7ba67c10 */ /* 0x040fe2000ff5e0ff */
[----:B------:R3:W-:Y:S01]  /*6260*/  LDGSTS.E [R177+0x400], desc[UR58][R154.64], P0 ;  /* 0x004000009ab17fae */ /* 0x0007e2000812187a */
[----:B-1----:R-:W-:Y:S02]  /*6270*/  IADD3 R164, P1, R123, UR15, RZ ;  /* 0x0000000f7ba47c10 */ /* 0x002fe4000ff3e0ff */
[C---:B------:R-:W-:Y:S01]  /*6280*/  IADD3.X R167, R126.reuse, UR40, RZ, P2, !PT ;  /* 0x000000287ea77c10 */ /* 0x040fe200097fe4ff */
[----:B------:R1:W-:Y:S01]  /*6290*/  LDGSTS.E [R177+0x800], desc[UR58][R156.64], P0 ;  /* 0x008000009cb17fae */ /* 0x0003e2000812187a */
[----:B------:R-:W-:Y:S02]  /*62a0*/  IADD3.X R165, R126, UR38, RZ, P1, !PT ;  /* 0x000000267ea57c10 */ /* 0x000fe40008ffe4ff */
[----:B------:R-:W-:Y:S01]  /*62b0*/  R2UR UR16, R147 ;  /* 0x00000000931072ca */ /* 0x000fe200000e0000 */
[----:B------:R4:W-:Y:S01]  /*62c0*/  LDGSTS.E [R177+0xc00], desc[UR58][R160.64], P0 ;  /* 0x00c00000a0b17fae */ /* 0x0009e2000812187a */
[----:B--2---:R-:W-:-:S02]  /*62d0*/  IADD3 R162, P2, R123, UR25, RZ ;  /* 0x000000197ba27c10 */ /* 0x004fc4000ff5e0ff */
[C---:B---3--:R-:W-:Y:S01]  /*62e0*/  IADD3 R154, P1, R123.reuse, UR27, RZ ;  /* 0x0000001b7b9a7c10 */ /* 0x048fe2000ff3e0ff */
[----:B------:R2:W-:Y:S01]  /*62f0*/  LDGSTS.E [R177+0x1000], desc[UR58][R158.64], P0 ;  /* 0x010000009eb17fae */ /* 0x0005e2000812187a */
[C---:B------:R-:W-:Y:S02]  /*6300*/  IADD3.X R163, R126.reuse, UR36, RZ, P2, !PT ;  /* 0x000000247ea37c10 */ /* 0x040fe400097fe4ff */
[C---:B------:R-:W-:Y:S01]  /*6310*/  IADD3.X R155, R126.reuse, UR34, RZ, P1, !PT ;  /* 0x000000227e9b7c10 */ /* 0x040fe20008ffe4ff */
[----:B------:R3:W-:Y:S01]  /*6320*/  LDGSTS.E [R177+0x1400], desc[UR58][R166.64], P0 ;  /* 0x01400000a6b17fae */ /* 0x0007e2000812187a */
[C---:B-1----:R-:W-:Y:S02]  /*6330*/  IADD3 R156, P2, R123.reuse, UR29, RZ ;  /* 0x0000001d7b9c7c10 */ /* 0x042fe4000ff5e0ff */
[----:B----4-:R-:W-:Y:S01]  /*6340*/  IADD3 R160, P1, R123, R102, RZ ;  /* 0x000000667ba07210 */ /* 0x010fe20007f3e0ff */
[----:B------:R1:W-:Y:S01]  /*6350*/  LDGSTS.E [R177+0x1800], desc[UR58][R164.64], P0 ;  /* 0x01800000a4b17fae */ /* 0x0003e2000812187a */
[----:B------:R-:W-:Y:S01]  /*6360*/  IADD3.X R157, R126, UR30, RZ, P2, !PT ;  /* 0x0000001e7e9d7c10 */ /* 0x000fe200097fe4ff */
[----:B------:R-:W-:-:S02]  /*6370*/  UIADD3 UR15, UP0, UR15, UR16, URZ ;  /* 0x000000100f0f7290 */ /* 0x000fc4000ff1e03f */
[--C-:B------:R-:W-:Y:S01]  /*6380*/  IMAD.X R161, R94, 0x1, R126.reuse, P1 ;  /* 0x000000015ea17824 */ /* 0x100fe200008e067e */
[C---:B--2---:R-:W-:Y:S01]  /*6390*/  IADD3 R158, P2, R123.reuse, R106, RZ ;  /* 0x0000006a7b9e7210 */ /* 0x044fe20007f5e0ff */
[----:B------:R2:W-:Y:S01]  /*63a0*/  LDGSTS.E [R177+0x1c00], desc[UR58][R162.64], P0 ;  /* 0x01c00000a2b17fae */ /* 0x0005e2000812187a */
[----:B------:R-:W-:Y:S01]  /*63b0*/  UIADD3.X UR38, UR38, UR17, URZ, UP0, !UPT ;  /* 0x0000001126267290 */ /* 0x000fe200087fe43f */
[----:B---3--:R-:W-:Y:S01]  /*63c0*/  IADD3 R166, P1, R123, R110, RZ ;  /* 0x0000006e7ba67210 */ /* 0x008fe20007f3e0ff */
[----:B------:R-:W-:Y:S01]  /*63d0*/  UIADD3 UR29, UP1, UR29, UR16, URZ ;  /* 0x000000101d1d7290 */ /* 0x000fe2000ff3e03f */
[--C-:B------:R-:W-:Y:S01]  /*63e0*/  IMAD.X R159, R97, 0x1, R126.reuse, P2 ;  /* 0x00000001619f7824 */ /* 0x100fe200010e067e */
[----:B------:R3:W-:Y:S01]  /*63f0*/  LDGSTS.E [R177+0x2000], desc[UR58][R154.64], P0 ;  /* 0x020000009ab17fae */ /* 0x0007e2000812187a */
[----:B-1----:R-:W-:Y:S01]  /*6400*/  IADD3 R164, P2, R123, R114, RZ ;  /* 0x000000727ba47210 */ /* 0x002fe20007f5e0ff */
[--C-:B------:R-:W-:Y:S01]  /*6410*/  IMAD.X R167, R101, 0x1, R126.reuse, P1 ;  /* 0x0000000165a77824 */ /* 0x100fe200008e067e */
[----:B------:R-:W-:Y:S01]  /*6420*/  UIADD3 UR27, UP3, UR27, UR16, URZ ;  /* 0x000000101b1b7290 */ /* 0x000fe2000ff7e03f */
[----:B------:R1:W-:Y:S01]  /*6430*/  LDGSTS.E [R177+0x2400], desc[UR58][R156.64], P0 ;  /* 0x024000009cb17fae */ /* 0x0003e2000812187a */
[----:B------:R-:W-:Y:S01]  /*6440*/  UIADD3.X UR30, UR30, UR17, URZ, UP1, !UPT ;  /* 0x000000111e1e7290 */ /* 0x000fe20008ffe43f */
[--C-:B------:R-:W-:Y:S01]  /*6450*/  IMAD.X R165, R105, 0x1, R126.reuse, P2 ;  /* 0x0000000169a57824 */ /* 0x100fe200010e067e */
[----:B--2---:R-:W-:Y:S01]  /*6460*/  IADD3 R162, P1, R123, R132, RZ ;  /* 0x000000847ba27210 */ /* 0x004fe20007f3e0ff */
[----:B------:R2:W-:Y:S01]  /*6470*/  LDGSTS.E [R177+0x2800], desc[UR58][R160.64], P0 ;  /* 0x02800000a0b17fae */ /* 0x0005e2000812187a */
[----:B------:R-:W-:Y:S01]  /*6480*/  UIADD3.X UR34, UR34, UR17, URZ, UP3, !UPT ;  /* 0x0000001122227290 */ /* 0x000fe20009ffe43f */
[----:B------:R-:W-:Y:S01]  /*6490*/  IADD3 R132, P5, R132, R147, RZ ;  /* 0x0000009384847210 */ /* 0x000fe20007fbe0ff */
[----:B------:R-:W-:Y:S01]  /*64a0*/  UIADD3 UR25, UP5, UR25, UR16, URZ ;  /* 0x0000001019197290 */ /* 0x000fe2000ffbe03f */
[--C-:B------:R-:W-:Y:S01]  /*64b0*/  IMAD.X R163, R109, 0x1, R126.reuse, P1 ;  /* 0x000000016da37824 */ /* 0x100fe200008e067e */
[C---:B---3--:R-:W-:Y:S01]  /*64c0*/  IADD3 R154, P2, R123.reuse, R150, RZ ;  /* 0x000000967b9a7210 */ /* 0x048fe20007f5e0ff */
[----:B------:R3:W-:Y:S01]  /*64d0*/  LDGSTS.E [R177+0x2c00], desc[UR58][R158.64], P0 ;  /* 0x02c000009eb17fae */ /* 0x0007e2000812187a */
[----:B------:R-:W-:Y:S01]  /*64e0*/  UIADD3.X UR36, UR36, UR17, URZ, UP5, !UPT ;  /* 0x0000001124247290 */ /* 0x000fe2000affe43f */
[----:B-1----:R-:W-:Y:S01]  /*64f0*/  IADD3 R156, P1, R123, R98, RZ ;  /* 0x000000627b9c7210 */ /* 0x002fe20007f3e0ff */
[----:B------:R-:W-:Y:S01]  /*6500*/  IMAD.X R109, R109, 0x1, R89, P5 ;  /* 0x000000016d6d7824 */ /* 0x000fe200028e0659 */
[----:B------:R1:W-:Y:S01]  /*6510*/  LDGSTS.E [R177+0x3000], desc[UR58][R166.64], P0 ;  /* 0x03000000a6b17fae */ /* 0x0003e2000812187a */
[--C-:B------:R-:W-:Y:S01]  /*6520*/  IMAD.X R155, R113, 0x1, R126.reuse, P2 ;  /* 0x00000001719b7824 */ /* 0x100fe200010e067e */
[----:B--2---:R-:W-:Y:S01]  /*6530*/  IADD3 R160, P2, R123, UR6, RZ ;  /* 0x000000067ba07c10 */ /* 0x004fe2000ff5e0ff */
[----:B------:R-:W-:Y:S01]  /*6540*/  IMAD.X R157, R92, 0x1, R126, P1 ;  /* 0x000000015c9d7824 */ /* 0x000fe200008e067e */
[----:B------:R2:W-:Y:S02]  /*6550*/  LDGSTS.E [R177+0x3400], desc[UR58][R164.64], P0 ;  /* 0x03400000a4b17fae */ /* 0x0005e4000812187a */
[----:B------:R-:W-:-:S02]  /*6560*/  IADD3.X R161, R126, UR47, RZ, P2, !PT ;  /* 0x0000002f7ea17c10 */ /* 0x000fc400097fe4ff */
[----:B------:R4:W-:Y:S01]  /*6570*/  LDGSTS.E [R177+0x3800], desc[UR58][R162.64], P0 ;  /* 0x03800000a2b17fae */ /* 0x0009e2000812187a */
[C---:B---3--:R-:W-:Y:S01]  /*6580*/  IADD3 R158, P3, R123.reuse, UR8, RZ ;  /* 0x000000087b9e7c10 */ /* 0x048fe2000ff7e0ff */
[----:B------:R-:W-:Y:S02]  /*6590*/  UIADD3 UR8, UP0, UR8, UR16, URZ ;  /* 0x0000001008087290 */ /* 0x000fe4000ff1e03f */
[----:B------:R3:W-:Y:S01]  /*65a0*/  LDGSTS.E [R177+0x3c00], desc[UR58][R154.64], P0 ;  /* 0x03c000009ab17fae */ /* 0x0007e2000812187a */
[C---:B------:R-:W-:Y:S01]  /*65b0*/  IADD3.X R159, R126.reuse, UR45, RZ, P3, !PT ;  /* 0x0000002d7e9f7c10 */ /* 0x040fe20009ffe4ff */
[----:B------:R-:W-:Y:S01]  /*65c0*/  UIADD3.X UR45, UR45, UR17, URZ, UP0, !UPT ;  /* 0x000000112d2d7290 */ /* 0x000fe200087fe43f */
[C---:B-1----:R-:W-:Y:S01]  /*65d0*/  IADD3 R166, P3, R123.reuse, UR14, RZ ;  /* 0x0000000e7ba67c10 */ /* 0x042fe2000ff7e0ff */
[----:B------:R1:W-:Y:S01]  /*65e0*/  LDGSTS.E [R169+0x200], desc[UR58][R156.64], P0 ;  /* 0x002000009ca97fae */ /* 0x0003e2000812187a */
[C---:B--2---:R-:W-:Y:S01]  /*65f0*/  IADD3 R164, P1, R123.reuse, UR10, RZ ;  /* 0x0000000a7ba47c10 */ /* 0x044fe2000ff3e0ff */
[----:B------:R-:W-:Y:S01]  /*6600*/  UISETP.NE.U32.AND UP0, UPT, UR56, UR52, UPT ;  /* 0x000000343800728c */ /* 0x000fe2000bf05070 */
[C---:B------:R-:W-:Y:S01]  /*6610*/  IADD3.X R167, R126.reuse, UR39, RZ, P3, !PT ;  /* 0x000000277ea77c10 */ /* 0x040fe20009ffe4ff */
[----:B------:R2:W-:Y:S01]  /*6620*/  LDGSTS.E [R169+0x600], desc[UR58][R160.64], P0 ;  /* 0x00600000a0a97fae */ /* 0x0005e2000812187a */
[C---:B------:R-:W-:Y:S01]  /*6630*/  IADD3.X R165, R126.reuse, UR43, RZ, P1, !PT ;  /* 0x0000002b7ea57c10 */ /* 0x040fe20008ffe4ff */
[----:B------:R-:W-:Y:S01]  /*6640*/  UIADD3 UR14, UP1, UR14, UR16, URZ ;  /* 0x000000100e0e7290 */ /* 0x000fe2000ff3e03f */
[C---:B----4-:R-:W-:Y:S01]  /*6650*/  IADD3 R162, P2, R123.reuse, UR12, RZ ;  /* 0x0000000c7ba27c10 */ /* 0x050fe2000ff5e0ff */
[----:B------:R4:W-:Y:S01]  /*6660*/  LDGSTS.E [R169+0xa00], desc[UR58][R158.64], P0 ;  /* 0x00a000009ea97fae */ /* 0x0009e2000812187a */
[C---:B---3--:R-:W-:Y:S01]  /*6670*/  IADD3 R154, P1, R123.reuse, UR24, RZ ;  /* 0x000000187b9a7c10 */ /* 0x048fe2000ff3e0ff */
[----:B------:R-:W-:Y:S01]  /*6680*/  UIADD3 UR24, UP6, UR24, UR16, URZ ;  /* 0x0000001018187290 */ /* 0x000fe2000ffde03f */
[C---:B------:R-:W-:Y:S01]  /*6690*/  IADD3.X R163, R126.reuse, UR41, RZ, P2, !PT ;  /* 0x000000297ea37c10 */ /* 0x040fe200097fe4ff */
[----:B------:R-:W-:Y:S01]  /*66a0*/  LDGSTS.E [R169+0xe00], desc[UR58][R164.64], P0 ;  /* 0x00e00000a4a97fae */ /* 0x000fe2000812187a */
[----:B------:R-:W-:Y:S01]  /*66b0*/  IADD3.X R155, R126, UR37, RZ, P1, !PT ;  /* 0x000000257e9b7c10 */ /* 0x000fe20008ffe4ff */
[----:B------:R-:W-:Y:S01]  /*66c0*/  UIADD3 UR12, UP3, UR12, UR16, URZ ;  /* 0x000000100c0c7290 */ /* 0x000fe2000ff7e03f */
[C---:B-1----:R-:W-:Y:S01]  /*66d0*/  IADD3 R156, P1, R123.reuse, UR26, RZ ;  /* 0x0000001a7b9c7c10 */ /* 0x042fe2000ff3e0ff */
[----:B------:R-:W-:Y:S01]  /*66e0*/  LDGSTS.E [R169+0x1200], desc[UR58][R162.64], P0 ;  /* 0x01200000a2a97fae */ /* 0x000fe2000812187a */
[----:B------:R-:W-:Y:S01]  /*66f0*/  IADD3 R150, P3, R150, R147, RZ ;  /* 0x0000009396967210 */ /* 0x000fe20007f7e0ff */
[----:B------:R-:W-:Y:S01]  /*6700*/  UIADD3 UR26, UP4, UR26, UR16, URZ ;  /* 0x000000101a1a7290 */ /* 0x000fe2000ff9e03f */
[C---:B------:R-:W-:Y:S01]  /*6710*/  IADD3.X R157, R126.reuse, UR35, RZ, P1, !PT ;  /* 0x000000237e9d7c10 */ /* 0x040fe20008ffe4ff */
[----:B------:R-:W-:Y:S01]  /*6720*/  LDGSTS.E [R169+0x1600], desc[UR58][R166.64], P0 ;  /* 0x01600000a6a97fae */ /* 0x000fe2000812187a */
[----:B--2---:R-:W-:Y:S01]  /*6730*/  IADD3 R160, P1, R123, R100, RZ ;  /* 0x000000647ba07210 */ /* 0x004fe20007f3e0ff */
[----:B------:R-:W-:Y:S01]  /*6740*/  IMAD.X R113, R113, 0x1, R89, P3 ;  /* 0x0000000171717824 */ /* 0x000fe200018e0659 */
[----:B----4-:R-:W-:Y:S01]  /*6750*/  IADD3 R158, P2, R123, UR28, RZ ;  /* 0x0000001c7b9e7c10 */ /* 0x010fe2000ff5e0ff */
[----:B------:R1:W-:Y:S01]  /*6760*/  LDGSTS.E [R169+0x1a00], desc[UR58][R154.64], P0 ;  /* 0x01a000009aa97fae */ /* 0x0003e2000812187a */
[----:B------:R-:W-:Y:S01]  /*6770*/  UIADD3 UR28, UP2, UR28, UR16, URZ ;  /* 0x000000101c1c7290 */ /* 0x000fe2000ff5e03f */
[----:B------:R-:W-:Y:S01]  /*6780*/  IMAD.X R161, R93, 0x1, R126, P1 ;  /* 0x000000015da17824 */ /* 0x000fe200008e067e */
[----:B------:R-:W-:Y:S01]  /*6790*/  IADD3.X R159, R126, UR31, RZ, P2, !PT ;  /* 0x0000001f7e9f7c10 */ /* 0x000fe200097fe4ff */
[----:B------:R2:W-:Y:S01]  /*67a0*/  LDGSTS.E [R169+0x1e00], desc[UR58][R156.64], P0 ;  /* 0x01e000009ca97fae */ /* 0x0005e2000812187a */
[----:B------:R-:W-:-:S02]  /*67b0*/  UIADD3.X UR31, UR31, UR17, URZ, UP2, !UPT ;  /* 0x000000111f1f7290 */ /* 0x000fc400097fe43f */
[----:B------:R-:W-:Y:S01]  /*67c0*/  UIADD3 UR13, UP2, UR13, UR16, URZ ;  /* 0x000000100d0d7290 */ /* 0x000fe2000ff5e03f */
[----:B------:R3:W-:Y:S01]  /*67d0*/  LDGSTS.E [R169+0x2200], desc[UR58][R158.64], P0 ;  /* 0x022000009ea97fae */ /* 0x0007e2000812187a */
[----:B------:R-:W-:Y:S02]  /*67e0*/  UIADD3.X UR35, UR35, UR17, URZ, UP4, !UPT ;  /* 0x0000001123237290 */ /* 0x000fe4000a7fe43f */
[----:B------:R-:W-:Y:S01]  /*67f0*/  UIADD3.X UR37, UR37, UR17, URZ, UP6, !UPT ;  /* 0x0000001125257290 */ /* 0x000fe2000b7fe43f */
[----:B-1----:R-:W-:Y:S01]  /*6800*/  IADD3 R154, P1, R123, R104, RZ ;  /* 0x000000687b9a7210 */ /* 0x002fe20007f3e0ff */
[----:B------:R1:W-:Y:S01]  /*6810*/  LDGSTS.E [R169+0x2600], desc[UR58][R160.64], P0 ;  /* 0x02600000a0a97fae */ /* 0x0003e2000812187a */
[----:B------:R-:W-:Y:S01]  /*6820*/  UIADD3.X UR39, UR39, UR17, URZ, UP1, !UPT ;  /* 0x0000001127277290 */ /* 0x000fe20008ffe43f */
[-C--:B------:R-:W-:Y:S01]  /*6830*/  IADD3 R104, P5, R104, R147.reuse, RZ ;  /* 0x0000009368687210 */ /* 0x080fe20007fbe0ff */
[----:B------:R-:W-:Y:S01]  /*6840*/  UIADD3.X UR40, UR40, UR17, URZ, UP2, !UPT ;  /* 0x0000001128287290 */ /* 0x000fe200097fe43f */
[--C-:B------:R-:W-:Y:S01]  /*6850*/  IMAD.X R155, R95, 0x1, R126.reuse, P1 ;  /* 0x000000015f9b7824 */ /* 0x100fe200008e067e */
[C---:B--2---:R-:W-:Y:S01]  /*6860*/  IADD3 R156, P2, R123.reuse, R108, RZ ;  /* 0x0000006c7b9c7210 */ /* 0x044fe20007f5e0ff */
[----:B------:R-:W-:Y:S01]  /*6870*/  UIADD3.X UR41, UR41, UR17, URZ, UP3, !UPT ;  /* 0x0000001129297290 */ /* 0x000fe20009ffe43f */
[----:B---3--:R-:W-:Y:S01]  /*6880*/  IADD3 R158, P1, R123, R112, RZ ;  /* 0x000000707b9e7210 */ /* 0x008fe20007f3e0ff */
[----:B------:R-:W-:Y:S01]  /*6890*/  UIADD3 UR11, UP4, UR11, UR16, URZ ;  /* 0x000000100b0b7290 */ /* 0x000fe2000ff9e03f */
[----:B------:R2:W-:Y:S01]  /*68a0*/  LDGSTS.E [R169+0x2a00], desc[UR58][R154.64], P0 ;  /* 0x02a000009aa97fae */ /* 0x0005e2000812187a */
[--C-:B------:R-:W-:Y:S01]  /*68b0*/  IMAD.X R157, R99, 0x1, R126.reuse, P2 ;  /* 0x00000001639d7824 */ /* 0x100fe200010e067e */
[-C--:B------:R-:W-:Y:S01]  /*68c0*/  IADD3 R108, P3, R108, R147.reuse, RZ ;  /* 0x000000936c6c7210 */ /* 0x080fe20007f7e0ff */
[--C-:B------:R-:W-:Y:S01]  /*68d0*/  IMAD.X R159, R103, 0x1, R126.reuse, P1 ;  /* 0x00000001679f7824 */ /* 0x100fe200008e067e */
[----:B-1----:R-:W-:Y:S01]  /*68e0*/  IADD3 R160, P1, R123, R116, RZ ;  /* 0x000000747ba07210 */ /* 0x002fe20007f3e0ff */
[----:B------:R-:W-:Y:S01]  /*68f0*/  UIADD3 UR10, UP5, UR10, UR16, URZ ;  /* 0x000000100a0a7290 */ /* 0x000fe2000ffbe03f */
[----:B------:R1:W-:Y:S01]  /*6900*/  LDGSTS.E [R169+0x2e00], desc[UR58][R156.64], P0 ;  /* 0x02e000009ca97fae */ /* 0x0003e2000812187a */
[-C--:B------:R-:W-:Y:S01]  /*6910*/  IADD3 R116, P6, R116, R147.reuse, RZ ;  /* 0x0000009374747210 */ /* 0x080fe20007fde0ff */
[----:B------:R-:W-:Y:S01]  /*6920*/  UIADD3 UR9, UP6, UR9, UR16, URZ ;  /* 0x0000001009097290 */ /* 0x000fe2000ffde03f */
[--C-:B------:R-:W-:Y:S01]  /*6930*/  IMAD.X R161, R107, 0x1, R126.reuse, P1 ;  /* 0x000000016ba17824 */ /* 0x100fe200008e067e */
[----:B------:R3:W-:Y:S01]  /*6940*/  LDGSTS.E [R169+0x3200], desc[UR58][R158.64], P0 ;  /* 0x032000009ea97fae */ /* 0x0007e2000812187a */
[----:B------:R-:W-:Y:S01]  /*6950*/  UIADD3 UR7, UP1, UR7, UR16, URZ ;  /* 0x0000001007077290 */ /* 0x000fe2000ff3e03f */
[----:B--2---:R-:W-:Y:S01]  /*6960*/  IADD3 R154, P2, R123, R146, RZ ;  /* 0x000000927b9a7210 */ /* 0x004fe20007f5e0ff */
[----:B------:R-:W-:Y:S01]  /*6970*/  UIADD3 UR6, UP2, UR6, UR16, URZ ;  /* 0x0000001006067290 */ /* 0x000fe2000ff5e03f */
[-C--:B------:R-:W-:Y:S01]  /*6980*/  IADD3 R146, P4, R146, R147.reuse, RZ ;  /* 0x0000009392927210 */ /* 0x080fe20007f9e0ff */
[----:B------:R3:W-:Y:S01]  /*6990*/  LDGSTS.E [R169+0x3600], desc[UR58][R160.64], P0 ;  /* 0x03600000a0a97fae */ /* 0x0007e2000812187a */
[----:B------:R-:W-:Y:S01]  /*69a0*/  UIADD3 UR49, UP3, UR49, UR16, URZ ;  /* 0x0000001031317290 */ /* 0x000fe2000ff7e03f */
[--C-:B------:R-:W-:Y:S01]  /*69b0*/  IMAD.X R155, R111, 0x1, R126.reuse, P2 ;  /* 0x000000016f9b7824 */ /* 0x100fe200010e067e */
[----:B-1----:R-:W-:Y:S01]  /*69c0*/  IADD3 R156, P1, R123, R152, RZ ;  /* 0x000000987b9c7210 */ /* 0x002fe20007f3e0ff */
[--C-:B------:R-:W-:Y:S01]  /*69d0*/  IMAD.X R111, R111, 0x1, R89.reuse, P4 ;  /* 0x000000016f6f7824 */ /* 0x100fe200020e0659 */
[-C--:B------:R-:W-:Y:S01]  /*69e0*/  IADD3 R106, P4, R106, R147.reuse, RZ ;  /* 0x000000936a6a7210 */ /* 0x080fe20007f9e0ff */
[--C-:B------:R-:W-:Y:S01]  /*69f0*/  IMAD.X R107, R107, 0x1, R89.reuse, P6 ;  /* 0x000000016b6b7824 */ /* 0x100fe200030e0659 */
[-C--:B------:R-:W-:Y:S01]  /*6a00*/  IADD3 R152, P2, R152, R147.reuse, RZ ;  /* 0x0000009398987210 */ /* 0x080fe20007f5e0ff */
[----:B------:R-:W-:Y:S01]  /*6a10*/  IMAD.X R157, R115, 0x1, R126, P1 ;  /* 0x00000001739d7824 */ /* 0x000fe200008e067e */
[----:B------:R3:W-:Y:S01]  /*6a20*/  LDGSTS.E [R169+0x3a00], desc[UR58][R154.64], P0 ;  /* 0x03a000009aa97fae */ /* 0x0007e2000812187a */
[--C-:B------:R-:W-:Y:S01]  /*6a30*/  IMAD.X R97, R97, 0x1, R89.reuse, P4 ;  /* 0x0000000161617824 */ /* 0x100fe200020e0659 */
[----:B------:R-:W-:Y:S01]  /*6a40*/  PLOP3.LUT P4, PT, PT, PT, UP0, 0x80, 0x0 ;  /* 0x000000000000781c */ /* 0x000fe20003f8f008 */
[--C-:B------:R-:W-:Y:S01]  /*6a50*/  IMAD.X R115, R115, 0x1, R89.reuse, P2 ;  /* 0x0000000173737824 */ /* 0x100fe200010e0659 */
[----:B------:R3:W-:Y:S01]  /*6a60*/  LDGSTS.E [R169+0x3e00], desc[UR58][R156.64], P0 ;  /* 0x03e000009ca97fae */ /* 0x0007e2000812187a */
[-C--:B------:R-:W-:Y:S01]  /*6a70*/  IADD3 R114, P0, R114, R147.reuse, RZ ;  /* 0x0000009372727210 */ /* 0x080fe20007f1e0ff */
[--C-:B------:R-:W-:Y:S01]  /*6a80*/  IMAD.X R99, R99, 0x1, R89.reuse, P3 ;  /* 0x0000000163637824 */ /* 0x100fe200018e0659 */
[-C--:B------:R-:W-:Y:S01]  /*6a90*/  IADD3 R112, P1, R112, R147.reuse, RZ ;  /* 0x0000009370707210 */ /* 0x080fe20007f3e0ff */
[----:B------:R-:W-:Y:S01]  /*6aa0*/  UIADD3.X UR42, UR42, UR17, URZ, UP4, !UPT ;  /* 0x000000112a2a7290 */ /* 0x000fe2000a7fe43f */
[-C--:B------:R-:W-:Y:S01]  /*6ab0*/  IADD3 R110, P2, R110, R147.reuse, RZ ;  /* 0x000000936e6e7210 */ /* 0x080fe20007f5e0ff */
[--C-:B------:R-:W-:Y:S01]  /*6ac0*/  IMAD.X R105, R105, 0x1, R89.reuse, P0 ;  /* 0x0000000169697824 */ /* 0x100fe200000e0659 */
[-C--:B------:R-:W-:Y:S01]  /*6ad0*/  IADD3 R102, P6, R102, R147.reuse, RZ ;  /* 0x0000009366667210 */ /* 0x080fe20007fde0ff */
[--C-:B------:R-:W-:Y:S01]  /*6ae0*/  IMAD.X R103, R103, 0x1, R89.reuse, P1 ;  /* 0x0000000167677824 */ /* 0x100fe200008e0659 */
[-C--:B------:R-:W-:Y:S01]  /*6af0*/  IADD3 R100, P0, R100, R147.reuse, RZ ;  /* 0x0000009364647210 */ /* 0x080fe20007f1e0ff */
[--C-:B------:R-:W-:Y:S01]  /*6b00*/  IMAD.X R101, R101, 0x1, R89.reuse, P2 ;  /* 0x0000000165657824 */ /* 0x100fe200010e0659 */
[-C--:B------:R-:W-:Y:S01]  /*6b10*/  IADD3 R98, P1, R98, R147.reuse, RZ ;  /* 0x0000009362627210 */ /* 0x080fe20007f3e0ff */
[----:B------:R-:W-:Y:S01]  /*6b20*/  UIADD3.X UR43, UR43, UR17, URZ, UP5, !UPT ;  /* 0x000000112b2b7290 */ /* 0x000fe2000affe43f */
[----:B------:R-:W-:Y:S01]  /*6b30*/  IADD3 R96, P2, R96, R147, RZ ;  /* 0x0000009360607210 */ /* 0x000fe20007f5e0ff */
[----:B------:R-:W-:Y:S01]  /*6b40*/  UIADD3.X UR44, UR44, UR17, URZ, UP6, !UPT ;  /* 0x000000112c2c7290 */ /* 0x000fe2000b7fe43f */
[----:B------:R-:W-:Y:S01]  /*6b50*/  LEA R170, P3, R0, R170, 0x2 ;  /* 0x000000aa00aa7211 */ /* 0x000fe200078610ff */
[----:B------:R-:W0:Y:S01]  /*6b60*/  LDGDEPBAR ;  /* 0x00000000000079af */ /* 0x000e220000000000 */
[----:B------:R-:W-:Y:S01]  /*6b70*/  UIADD3.X UR46, UR46, UR17, URZ, UP1, !UPT ;  /* 0x000000112e2e7290 */ /* 0x000fe20008ffe43f */
[--C-:B------:R-:W-:Y:S01]  /*6b80*/  IMAD.X R95, R95, 0x1, R89.reuse, P5 ;  /* 0x000000015f5f7824 */ /* 0x100fe200028e0659 */
[----:B------:R-:W-:Y:S01]  /*6b90*/  UIADD3.X UR47, UR47, UR17, URZ, UP2, !UPT ;  /* 0x000000112f2f7290 */ /* 0x000fe200097fe43f */
[--C-:B------:R-:W-:Y:S01]  /*6ba0*/  IMAD.X R94, R94, 0x1, R89.reuse, P6 ;  /* 0x000000015e5e7824 */ /* 0x100fe200030e0659 */
[----:B------:R-:W-:Y:S01]  /*6bb0*/  UIADD3.X UR48, UR48, UR17, URZ, UP3, !UPT ;  /* 0x0000001130307290 */ /* 0x000fe20009ffe43f */
[----:B------:R-:W-:-:S02]  /*6bc0*/  IMAD.X R93, R93, 0x1, R89, P0 ;  /* 0x000000015d5d7824 */ /* 0x000fc400000e0659 */
[--C-:B------:R-:W-:Y:S02]  /*6bd0*/  IMAD.X R92, R92, 0x1, R89.reuse, P1 ;  /* 0x000000015c5c7824 */ /* 0x100fe400008e0659 */
[----:B------:R-:W-:Y:S02]  /*6be0*/  IMAD.X R91, R91, 0x1, R89, P2 ;  /* 0x000000015b5b7824 */ /* 0x000fe400010e0659 */
[----:B------:R-:W-:Y:S01]  /*6bf0*/  IMAD.X R90, R90, 0x1, R151, P3 ;  /* 0x000000015a5a7824 */ /* 0x000fe200018e0697 */
[----:B---3--:R-:W-:Y:S06]  /*6c00*/  @P4 BRA `(.L_x_1) ;  /* 0xffffffe800784947 */ /* 0x008fec000383ffff */
.L_x_0:
[----:B------:R-:W-:Y:S02]  /*6c10*/  WARPGROUP.DEPBAR.LE gsb0, 0x0 ;  /* 0x00008000000079c5 */ /* 0x000fe40000010000 */
[----:B------:R-:W-:-:S04]  /*6c20*/  DEPBAR.LE SB0, 0x0 ;  /* 0x000080000000791a */ /* 0x000fc80000000000 */
[----:B------:R-:W-:Y:S01]  /*6c30*/  LOP3.LUT R149, R149, 0x380, RZ, 0xc0, !PT ;  /* 0x0000038095957812 */ /* 0x000fe200078ec0ff */
[----:B------:R-:W-:Y:S01]  /*6c40*/  USHF.L.U32 UR5, UR5, 0x7, URZ ;  /* 0x0000000705057899 */ /* 0x000fe2000800063f */
[----:B------:R-:W-:Y:S01]  /*6c50*/  LOP3.LUT R148, R148, 0x400, RZ, 0xc0, !PT ;  /* 0x0000040094947812 */ /* 0x000fe200078ec0ff */
[----:B------:R-:W-:Y:S01]  /*6c60*/  ULDC.64 UR6, c[0x0][0x220] ;  /* 0x0000880000067ab9 */ /* 0x000fe20000000a00 */
[----:B------:R-:W-:Y:S02]  /*6c70*/  LOP3.LUT R2, R144, 0x7f, RZ, 0xc0, !PT ;  /* 0x0000007f90027812 */ /* 0x000fe400078ec0ff */
[----:B------:R-:W-:Y:S01]  /*6c80*/  IADD3 R148, R149, UR50, R148 ;  /* 0x0000003295947c10 */ /* 0x000fe2000fffe094 */
[----:B------:R-:W-:Y:S01]  /*6c90*/  IMAD.U32 R0, RZ, RZ, UR5 ;  /* 0x00000005ff007e24 */ /* 0x000fe2000f8e00ff */
[----:B------:R-:W-:Y:S01]  /*6ca0*/  LEA R2, R2, UR50, 0x4 ;  /* 0x0000003202027c11 */ /* 0x000fe2000f8e20ff */
[----:B------:R-:W-:Y:S01]  /*6cb0*/  BAR.SYNC.DEFER_BLOCKING 0x0 ;  /* 0x0000000000007b1d */ /* 0x000fe20000010000 */
[----:B------:R-:W-:Y:S01]  /*6cc0*/  ISETP.GE.AND P0, PT, R142, UR32, PT ;  /* 0x000000208e007c0c */ /* 0x000fe2000bf06270 */
[----:B------:R-:W-:Y:S01]  /*6cd0*/  IMAD.IADD R148, R11, 0x1, R148 ;  /* 0x000000010b947824 */ /* 0x000fe200078e0294 */
[----:B------:R-:W-:-:S04]  /*6ce0*/  LOP3.LUT R0, R187, 0x80, R0, 0xf8, !PT ;  /* 0x00000080bb007812 */ /* 0x000fc800078ef800 */
[----:B------:R-:W-:Y:S01]  /*6cf0*/  LOP3.LUT R0, R0, UR4, RZ, 0xfc, !PT ;  /* 0x0000000400007c12 */ /* 0x000fe2000f8efcff */
[----:B------:R-:W-:-:S03]  /*6d00*/  ULDC UR4, c[0x0][0x244] ;  /* 0x0000910000047ab9 */ /* 0x000fc60000000800 */
[C---:B------:R-:W-:Y:S02]  /*6d10*/  LOP3.LUT R5, R0.reuse, 0x4, RZ, 0xfc, !PT ;  /* 0x0000000400057812 */ /* 0x040fe400078efcff */
[----:B------:R-:W-:Y:S02]  /*6d20*/  LOP3.LUT R4, R0, 0x6, RZ, 0xfc, !PT ;  /* 0x0000000600047812 */ /* 0x000fe400078efcff */
[----:B------:R-:W-:Y:S02]  /*6d30*/  ISETP.LT.AND P4, PT, R5, UR33, !P0 ;  /* 0x0000002105007c0c */ /* 0x000fe4000c781270 */
[----:B------:R-:W-:Y:S02]  /*6d40*/  ISETP.LT.AND P2, PT, R4, UR33, !P0 ;  /* 0x0000002104007c0c */ /* 0x000fe4000c741270 */
[----:B------:R-:W-:-:S04]  /*6d50*/  LOP3.LUT R3, R0, 0x2, RZ, 0xfc, !PT ;  /* 0x0000000200037812 */ /* 0x000fc800078efcff */
[----:B------:R-:W-:Y:S01]  /*6d60*/  ISETP.LT.AND P3, PT, R3, UR33, !P0 ;  /* 0x0000002103007c0c */ /* 0x000fe2000c761270 */
[----:B------:R1:W-:Y:S01]  /*6d70*/  STSM.16.M88.4 [R148], R24 ;  /* 0x0000001894007844 */ /* 0x0003e20000000200 */
[----:B------:R-:W-:Y:S01]  /*6d80*/  LOP3.LUT R3, R0, 0x8, RZ, 0xfc, !PT ;  /* 0x0000000800037812 */ /* 0x000fe200078efcff */
[----:B------:R-:W-:Y:S03]  /*6d90*/  BAR.SYNC.DEFER_BLOCKING 0x0 ;  /* 0x0000000000007b1d */ /* 0x000fe60000010000 */
[----:B------:R-:W-:-:S05]  /*6da0*/  ISETP.LT.AND P1, PT, R3, UR33, !P0 ;  /* 0x0000002103007c0c */ /* 0x000fca000c721270 */
[----:B------:R-:W1:Y:S01]  /*6db0*/  LDC R3, c[0x0][0x248] ;  /* 0x00009200ff037b82 */ /* 0x000e620000000800 */
[----:B------:R-:W3:Y:S07]  /*6dc0*/  LDS.128 R104, [R2] ;  /* 0x0000000002687984 */ /* 0x000eee0000000c00 */
[----:B------:R-:W-:Y:S01]  /*6dd0*/  BAR.SYNC.DEFER_BLOCKING 0x0 ;  /* 0x0000000000007b1d */ /* 0x000fe20000010000 */
[----:B-1----:R-:W-:-:S05]  /*6de0*/  IMAD R24, R0, R3, RZ ;  /* 0x0000000300187224 */ /* 0x002fca00078e02ff */
[----:B------:R-:W-:Y:S02]  /*6df0*/  STSM.16.M88.4 [R148], R28 ;  /* 0x0000001c94007844 */ /* 0x000fe40000000200 */
[----:B------:R-:W-:Y:S06]  /*6e00*/  BAR.SYNC.DEFER_BLOCKING 0x0 ;  /* 0x0000000000007b1d */ /* 0x000fec0000010000 */
[----:B------:R-:W1:Y:S02]  /*6e10*/  LDS.128 R108, [R2] ;  /* 0x00000000026c7984 */ /* 0x000e640000000c00 */
[----:B------:R-:W-:Y:S06]  /*6e20*/  BAR.SYNC.DEFER_BLOCKING 0x0 ;  /* 0x0000000000007b1d */ /* 0x000fec0000010000 */
[----:B------:R-:W-:Y:S02]  /*6e30*/  STSM.16.M88.4 [R148], R32 ;  /* 0x0000002094007844 */ /* 0x000fe40000000200 */
[----:B------:R-:W-:Y:S06]  /*6e40*/  BAR.SYNC.DEFER_BLOCKING 0x0 ;  /* 0x0000000000007b1d */ /* 0x000fec0000010000 */
[----:B------:R-:W4:Y:S02]  /*6e50*/  LDS.128 R100, [R2] ;  /* 0x0000000002647984 */ /* 0x000f240000000c00 */
[----:B------:R-:W-:Y:S06]  /*6e60*/  BAR.SYNC.DEFER_BLOCKING 0x0 ;  /* 0x0000000000007b1d */ /* 0x000fec0000010000 */
[----:B------:R-:W-:Y:S02]  /*6e70*/  STSM.16.M88.4 [R148], R36 ;  /* 0x0000002494007844 */ /* 0x000fe40000000200 */
[----:B------:R-:W-:Y:S06]  /*6e80*/  BAR.SYNC.DEFER_BLOCKING 0x0 ;  /* 0x0000000000007b1d */ /* 0x000fec0000010000 */
[----:B------:R-:W5:Y:S02]  /*6e90*/  LDS.128 R96, [R2] ;  /* 0x0000000002607984 */ /* 0x000f640000000c00 */
[----:B------:R-:W-:Y:S06]  /*6ea0*/  BAR.SYNC.DEFER_BLOCKING 0x0 ;  /* 0x0000000000007b1d */ /* 0x000fec0000010000 */
[----:B------:R2:W-:Y:S02]  /*6eb0*/  STSM.16.M88.4 [R148], R40 ;  /* 0x0000002894007844 */ /* 0x0005e40000000200 */
[----:B------:R-:W-:Y:S01]  /*6ec0*/  BAR.SYNC.DEFER_BLOCKING 0x0 ;  /* 0x0000000000007b1d */ /* 0x000fe20000010000 */
[----:B--2---:R-:W-:-:S05]  /*6ed0*/  IMAD R41, R142, UR4, RZ ;  /* 0x000000048e297c24 */ /* 0x004fca000f8e02ff */
[----:B------:R-:W-:-:S04]  /*6ee0*/  LEA R40, P5, R41, UR6, 0x2 ;  /* 0x0000000629287c11 */ /* 0x000fc8000f8a10ff */
[----:B------:R-:W-:Y:S02]  /*6ef0*/  LEA.HI.X.SX32 R41, R41, UR7, 0x2, P5 ;  /* 0x0000000729297c11 */ /* 0x000fe4000a8f16ff */
[C---:B------:R-:W-:Y:S01]  /*6f00*/  LEA R42, P6, R24.reuse, R40, 0x2 ;  /* 0x00000028182a7211 */ /* 0x040fe200078c10ff */
[----:B------:R-:W2:Y:S01]  /*6f10*/  LDS.128 R92, [R2] ;  /* 0x00000000025c7984 */ /* 0x000ea20000000c00 */
[----:B------:R-:W-:Y:S02]  /*6f20*/  BAR.SYNC.DEFER_BLOCKING 0x0 ;  /* 0x0000000000007b1d */ /* 0x000fe40000010000 */
[----:B------:R-:W-:Y:S02]  /*6f30*/  LEA.HI.X.SX32 R43, R24, R41, 0x2, P6 ;  /* 0x00000029182b7211 */ /* 0x000fe400030f16ff */
[----:B------:R-:W-:Y:S02]  /*6f40*/  ISETP.LT.AND P5, PT, R0, UR33, !P0 ;  /* 0x0000002100007c0c */ /* 0x000fe4000c7a1270 */
[----:B------:R3:W-:Y:S02]  /*6f50*/  STSM.16.M88.4 [R148], R44 ;  /* 0x0000002c94007844 */ /* 0x0007e40000000200 */
[----:B------:R-:W-:Y:S01]  /*6f60*/  BAR.SYNC.DEFER_BLOCKING 0x0 ;  /* 0x0000000000007b1d */ /* 0x000fe20000010000 */
[----:B---3--:R-:W-:-:S05]  /*6f70*/  IMAD R46, R3, 0x2, R24 ;  /* 0x00000002032e7824 */ /* 0x008fca00078e0218 */
[----:B------:R-:W-:-:S04]  /*6f80*/  LEA R44, P6, R46, R40, 0x2 ;  /* 0x000000282e2c7211 */ /* 0x000fc800078c10ff */
[----:B------:R-:W-:Y:S01]  /*6f90*/  LEA.HI.X.SX32 R45, R46, R41, 0x2, P6 ;  /* 0x000000292e2d7211 */ /* 0x000fe200030f16ff */
[----:B------:R-:W3:Y:S01]  /*6fa0*/  LDS.128 R88, [R2] ;  /* 0x0000000002587984 */ /* 0x000ee20000000c00 */
[----:B------:R-:W-:Y:S06]  /*6fb0*/  BAR.SYNC.DEFER_BLOCKING 0x0 ;  /* 0x0000000000007b1d */ /* 0x000fec0000010000 */
[----:B------:R1:W-:Y:S02]  /*6fc0*/  STSM.16.M88.4 [R148], R48 ;  /* 0x0000003094007844 */ /* 0x0003e40000000200 */
[----:B------:R-:W-:Y:S01]  /*6fd0*/  BAR.SYNC.DEFER_BLOCKING 0x0 ;  /* 0x0000000000007b1d */ /* 0x000fe20000010000 */
[----:B-1----:R-:W-:-:S02]  /*6fe0*/  LOP3.LUT R49, R0, 0xa, RZ, 0xfc, !PT ;  /* 0x0000000a00317812 */ /* 0x002fc400078efcff */
[----:B------:R-:W-:-:S03]  /*6ff0*/  LOP3.LUT R50, R0, 0xc, RZ, 0xfc, !PT ;  /* 0x0000000c00327812 */ /* 0x000fc600078efcff */
[----:B------:R-:W1:Y:S02]  /*7000*/  LDS.128 R36, [R2] ;  /* 0x0000000002247984 */ /* 0x000e640000000c00 */
[----:B------:R-:W-:Y:S06]  /*7010*/  BAR.SYNC.DEFER_BLOCKING 0x0 ;  /* 0x0000000000007b1d */ /* 0x000fec0000010000 */
[----:B------:R4:W-:Y:S02]  /*7020*/  STSM.16.M88.4 [R148], R52 ;  /* 0x0000003494007844 */ /* 0x0009e40000000200 */
[----:B------:R-:W-:Y:S01]  /*7030*/  BAR.SYNC.DEFER_BLOCKING 0x0 ;  /* 0x0000000000007b1d */ /* 0x000fe20000010000 */
[----:B----4-:R-:W-:-:S04]  /*7040*/  IMAD R52, R3, 0x2, R46 ;  /* 0x0000000203347824 */ /* 0x010fc800078e022e */
[----:B------:R-:W-:-:S05]  /*7050*/  IMAD R54, R3, 0x2, R52 ;  /* 0x0000000203367824 */ /* 0x000fca00078e0234 */
[----:B------:R-:W-:Y:S01]  /*7060*/  LEA R48, P6, R54, R40, 0x2 ;  /* 0x0000002836307211 */ /* 0x000fe200078c10ff */
[----:B------:R-:W4:Y:S01]  /*7070*/  LDS.128 R32, [R2] ;  /* 0x0000000002207984 */ /* 0x000f220000000c00 */
[----:B------:R-:W-:Y:S06]  /*7080*/  BAR.SYNC.DEFER_BLOCKING 0x0 ;  /* 0x0000000000007b1d */ /* 0x000fec0000010000 */
[----:B------:R-:W-:Y:S02]  /*7090*/  STSM.16.M88.4 [R148], R56 ;  /* 0x0000003894007844 */ /* 0x000fe40000000200 */
[----:B------:R-:W-:Y:S06]  /*70a0*/  BAR.SYNC.DEFER_BLOCKING 0x0 ;  /* 0x0000000000007b1d */ /* 0x000fec0000010000 */
[----:B------:R-:W4:Y:S02]  /*70b0*/  LDS.128 R28, [R2] ;  /* 0x00000000021c7984 */ /* 0x000f240000000c00 */
        /* <DEDUP_REMOVED lines=27> */
[----:B------:R-:W-:Y:S01]  /*7270*/  @P5 STG.E desc[UR58][R42.64], R104 ;  /* 0x000000682a005986 */ /* 0x000fe2000c10193a */
[----:B------:R-:W-:-:S02]  /*7280*/  ISETP.LT.AND P5, PT, R49, UR33, !P0 ;  /* 0x0000002131007c0c */ /* 0x000fc4000c7a1270 */
[----:B------:R-:W-:Y:S01]  /*7290*/  LEA.HI.X.SX32 R49, R54, R41, 0x2, P6 ;  /* 0x0000002936317211 */ /* 0x000fe200030f16ff */
[----:B------:R5:W-:Y:S01]  /*72a0*/  @P3 STG.E desc[UR58][R44.64], R105 ;  /* 0x000000692c003986 */ /* 0x000be2000c10193a */
[----:B------:R-:W-:-:S04]  /*72b0*/  LEA R46, P3, R52, R40, 0x2 ;  /* 0x00000028342e7211 */ /* 0x000fc800078610ff */
[----:B------:R-:W-:Y:S01]  /*72c0*/  LEA.HI.X.SX32 R47, R52, R41, 0x2, P3 ;  /* 0x00000029342f7211 */ /* 0x000fe200018f16ff */
[C---:B------:R-:W-:Y:S01]  /*72d0*/  IMAD R52, R3.reuse, 0x2, R54 ;  /* 0x0000000203347824 */ /* 0x040fe200078e0236 */
[----:B------:R-:W-:Y:S02]  /*72e0*/  ISETP.LT.AND P3, PT, R50, UR33, !P0 ;  /* 0x0000002132007c0c */ /* 0x000fe4000c761270 */
[C---:B------:R-:W-:Y:S01]  /*72f0*/  LOP3.LUT R50, R0.reuse, 0x10, RZ, 0xfc, !PT ;  /* 0x0000001000327812 */ /* 0x040fe200078efcff */
[----:B------:R-:W-:Y:S01]  /*7300*/  IMAD R54, R3, 0x2, R52 ;  /* 0x0000000203367824 */ /* 0x000fe200078e0234 */
[----:B------:R-:W-:Y:S01]  /*7310*/  @P4 STG.E desc[UR58][R46.64], R106 ;  /* 0x0000006a2e004986 */ /* 0x000fe2000c10193a */
[----:B-----5:R-:W-:-:S03]  /*7320*/  LOP3.LUT R45, R0, 0xe, RZ, 0xfc, !PT ;  /* 0x0000000e002d7812 */ /* 0x020fc600078efcff */
[----:B------:R5:W-:Y:S01]  /*7330*/  @P2 STG.E desc[UR58][R48.64], R107 ;  /* 0x0000006b30002986 */ /* 0x000be2000c10193a */
[-C--:B------:R-:W-:Y:S02]  /*7340*/  LEA R42, P2, R52, R40.reuse, 0x2 ;  /* 0x00000028342a7211 */ /* 0x080fe400078410ff */
[-C--:B------:R-:W-:Y:S02]  /*7350*/  LEA R44, P6, R54, R40.reuse, 0x2 ;  /* 0x00000028362c7211 */ /* 0x080fe400078c10ff */
[----:B------:R-:W-:Y:S02]  /*7360*/  ISETP.LT.AND P4, PT, R45, UR33, !P0 ;  /* 0x000000212d007c0c */ /* 0x000fe4000c781270 */
[-C--:B------:R-:W-:Y:S02]  /*7370*/  LEA.HI.X.SX32 R43, R52, R41.reuse, 0x2, P2 ;  /* 0x00000029342b7211 */ /* 0x080fe400010f16ff */
[----:B------:R-:W-:Y:S01]  /*7380*/  LEA.HI.X.SX32 R45, R54, R41, 0x2, P6 ;  /* 0x00000029362d7211 */ /* 0x000fe200030f16ff */
[C---:B------:R-:W-:Y:S01]  /*7390*/  IMAD R54, R3.reuse, 0x2, R54 ;  /* 0x0000000203367824 */ /* 0x040fe200078e0236 */
[----:B------:R-:W-:Y:S01]  /*73a0*/  ISETP.LT.AND P2, PT, R50, UR33, !P0 ;  /* 0x0000002132007c0c */ /* 0x000fe2000c741270 */
[----:B------:R-:W-:Y:S01]  /*73b0*/  @P1 STG.E desc[UR58][R42.64], R108 ;  /* 0x0000006c2a001986 */ /* 0x000fe2000c10193a */
[----:B-----5:R-:W-:Y:S01]  /*73c0*/  LOP3.LUT R49, R0, 0x12, RZ, 0xfc, !PT ;  /* 0x0000001200317812 */ /* 0x020fe200078efcff */
[----:B------:R-:W-:Y:S01]  /*73d0*/  IMAD R52, R3, 0x2, R54 ;  /* 0x0000000203347824 */ /* 0x000fe200078e0236 */
[----:B------:R-:W-:Y:S01]  /*73e0*/  LEA R46, P1, R54, R40, 0x2 ;  /* 0x00000028362e7211 */ /* 0x000fe200078210ff */
[----:B------:R5:W-:Y:S01]  /*73f0*/  @P5 STG.E desc[UR58][R44.64], R109 ;  /* 0x0000006d2c005986 */ /* 0x000be2000c10193a */
[----:B------:R-:W-:-:S02]  /*7400*/  ISETP.LT.AND P5, PT, R49, UR33, !P0 ;  /* 0x0000002131007c0c */ /* 0x000fc4000c7a1270 */
[-C--:B------:R-:W-:Y:S02]  /*7410*/  LEA R48, P6, R52, R40.reuse, 0x2 ;  /* 0x0000002834307211 */ /* 0x080fe400078c10ff */
[-C--:B------:R-:W-:Y:S01]  /*7420*/  LEA.HI.X.SX32 R47, R54, R41.reuse, 0x2, P1 ;  /* 0x00000029362f7211 */ /* 0x080fe200008f16ff */
[C---:B------:R-:W-:Y:S01]  /*7430*/  IMAD R54, R3.reuse, 0x2, R52 ;  /* 0x0000000203367824 */ /* 0x040fe200078e0234 */
[----:B------:R-:W-:Y:S02]  /*7440*/  LEA.HI.X.SX32 R49, R52, R41, 0x2, P6 ;  /* 0x0000002934317211 */ /* 0x000fe400030f16ff */
[C---:B------:R-:W-:Y:S01]  /*7450*/  LOP3.LUT R50, R0.reuse, 0x14, RZ, 0xfc, !PT ;  /* 0x0000001400327812 */ /* 0x040fe200078efcff */
[----:B------:R-:W-:Y:S01]  /*7460*/  IMAD R52, R3, 0x2, R54 ;  /* 0x0000000203347824 */ /* 0x000fe200078e0236 */
[----:B------:R2:W-:Y:S01]  /*7470*/  @P3 STG.E desc[UR58][R46.64], R110 ;  /* 0x0000006e2e003986 */ /* 0x0005e2000c10193a */
[----:B-----5:R-:W-:Y:S02]  /*7480*/  LOP3.LUT R45, R0, 0x16, RZ, 0xfc, !PT ;  /* 0x00000016002d7812 */ /* 0x020fe400078efcff */
[-C--:B------:R-:W-:Y:S01]  /*7490*/  LEA R42, P3, R54, R40.reuse, 0x2 ;  /* 0x00000028362a7211 */ /* 0x080fe200078610ff */
[----:B------:R5:W-:Y:S01]  /*74a0*/  @P4 STG.E desc[UR58][R48.64], R111 ;  /* 0x0000006f30004986 */ /* 0x000be2000c10193a */
[----:B------:R-:W-:-:S02]  /*74b0*/  LEA R44, P6, R52, R40, 0x2 ;  /* 0x00000028342c7211 */ /* 0x000fc400078c10ff */
[----:B------:R-:W-:Y:S02]  /*74c0*/  ISETP.LT.AND P4, PT, R45, UR33, !P0 ;  /* 0x000000212d007c0c */ /* 0x000fe4000c781270 */
[-C--:B------:R-:W-:Y:S02]  /*74d0*/  LEA.HI.X.SX32 R43, R54, R41.reuse, 0x2, P3 ;  /* 0x00000029362b7211 */ /* 0x080fe400018f16ff */
[----:B------:R-:W-:Y:S01]  /*74e0*/  LEA.HI.X.SX32 R45, R52, R41, 0x2, P6 ;  /* 0x00000029342d7211 */ /* 0x000fe200030f16ff */
[C---:B------:R-:W-:Y:S01]  /*74f0*/  IMAD R52, R3.reuse, 0x2, R52 ;  /* 0x0000000203347824 */ /* 0x040fe200078e0234 */
[----:B------:R-:W-:Y:S01]  /*7500*/  ISETP.LT.AND P1, PT, R50, UR33, !P0 ;  /* 0x0000002132007c0c */ /* 0x000fe2000c721270 */
[----:B------:R-:W-:Y:S01]  /*7510*/  @P2 STG.E desc[UR58][R42.64], R100 ;  /* 0x000000642a002986 */ /* 0x000fe2000c10193a */
[----:B------:R-:W-:Y:S01]  /*7520*/  LOP3.LUT R50, R0, 0x18, RZ, 0xfc, !PT ;  /* 0x0000001800327812 */ /* 0x000fe200078efcff */
[----:B------:R-:W-:Y:S01]  /*7530*/  IMAD R54, R3, 0x2, R52 ;  /* 0x0000000203367824 */ /* 0x000fe200078e0234 */
[----:B--2---:R-:W-:Y:S01]  /*7540*/  LEA R46, P2, R52, R40, 0x2 ;  /* 0x00000028342e7211 */ /* 0x004fe200078410ff */
[----:B------:R2:W-:Y:S01]  /*7550*/  @P5 STG.E desc[UR58][R44.64], R101 ;  /* 0x000000652c005986 */ /* 0x0005e2000c10193a */
[----:B-----5:R-:W-:-:S02]  /*7560*/  LOP3.LUT R49, R0, 0x1a, RZ, 0xfc, !PT ;  /* 0x0000001a00317812 */ /* 0x020fc400078efcff */
[----:B------:R-:W-:Y:S02]  /*7570*/  LEA R48, P6, R54, R40, 0x2 ;  /* 0x0000002836307211 */ /* 0x000fe400078c10ff */
[-C--:B------:R-:W-:Y:S01]  /*7580*/  LEA.HI.X.SX32 R47, R52, R41.reuse, 0x2, P2 ;  /* 0x00000029342f7211 */ /* 0x080fe200010f16ff */
[----:B------:R-:W-:Y:S01]  /*7590*/  IMAD R52, R3, 0x2, R54 ;  /* 0x0000000203347824 */ /* 0x000fe200078e0236 */
[----:B------:R-:W-:Y:S02]  /*75a0*/  ISETP.LT.AND P5, PT, R49, UR33, !P0 ;  /* 0x0000002131007c0c */ /* 0x000fe4000c7a1270 */
[----:B------:R-:W-:Y:S01]  /*75b0*/  LEA.HI.X.SX32 R49, R54, R41, 0x2, P6 ;  /* 0x0000002936317211 */ /* 0x000fe200030f16ff */
[----:B------:R-:W-:Y:S01]  /*75c0*/  IMAD R54, R3, 0x2, R52 ;  /* 0x0000000203367824 */ /* 0x000fe200078e0234 */
[----:B------:R-:W-:Y:S01]  /*75d0*/  ISETP.LT.AND P3, PT, R50, UR33, !P0 ;  /* 0x0000002132007c0c */ /* 0x000fe2000c761270 */
[----:B------:R5:W-:Y:S01]  /*75e0*/  @P1 STG.E desc[UR58][R46.64], R102 ;  /* 0x000000662e001986 */ /* 0x000be2000c10193a */
[----:B--2---:R-:W-:-:S02]  /*75f0*/  LOP3.LUT R45, R0, 0x1e, RZ, 0xfc, !PT ;  /* 0x0000001e002d7812 */ /* 0x004fc400078efcff */
[-C--:B------:R-:W-:Y:S01]  /*7600*/  LEA R42, P1, R52, R40.reuse, 0x2 ;  /* 0x00000028342a7211 */ /* 0x080fe200078210ff */
[----:B------:R2:W-:Y:S01]  /*7610*/  @P4 STG.E desc[UR58][R48.64], R103 ;  /* 0x0000006730004986 */ /* 0x0005e2000c10193a */
[-C--:B------:R-:W-:Y:S02]  /*7620*/  LEA R44, P6, R54, R40.reuse, 0x2 ;  /* 0x00000028362c7211 */ /* 0x080fe400078c10ff */
[----:B------:R-:W-:Y:S02]  /*7630*/  ISETP.LT.AND P4, PT, R45, UR33, !P0 ;  /* 0x000000212d007c0c */ /* 0x000fe4000c781270 */
[-C--:B------:R-:W-:Y:S02]  /*7640*/  LEA.HI.X.SX32 R43, R52, R41.reuse, 0x2, P1 ;  /* 0x00000029342b7211 */ /* 0x080fe400008f16ff */
[----:B------:R-:W-:Y:S01]  /*7650*/  LEA.HI.X.SX32 R45, R54, R41, 0x2, P6 ;  /* 0x00000029362d7211 */ /* 0x000fe200030f16ff */
[C---:B------:R-:W-:Y:S01]  /*7660*/  IMAD R54, R3.reuse, 0x2, R54 ;  /* 0x0000000203367824 */ /* 0x040fe200078e0236 */
[----:B------:R-:W-:Y:S01]  /*7670*/  LOP3.LUT R50, R0, 0x1c, RZ, 0xfc, !PT ;  /* 0x0000001c00327812 */ /* 0x000fe200078efcff */
[----:B------:R-:W-:Y:S02]  /*7680*/  @P3 STG.E desc[UR58][R42.64], R96 ;  /* 0x000000602a003986 */ /* 0x000fe4000c10193a */
[----:B------:R-:W-:Y:S01]  /*7690*/  IMAD R52, R3, 0x2, R54 ;  /* 0x0000000203347824 */ /* 0x000fe200078e0236 */
[----:B------:R-:W-:Y:S01]  /*76a0*/  ISETP.LT.AND P2, PT, R50, UR33, !P0 ;  /* 0x0000002132007c0c */ /* 0x000fe2000c741270 */
[----:B------:R3:W-:Y:S01]  /*76b0*/  @P5 STG.E desc[UR58][R44.64], R97 ;  /* 0x000000612c005986 */ /* 0x0007e2000c10193a */
[----:B-----5:R-:W-:-:S02]  /*76c0*/  LEA R46, P3, R54, R40, 0x2 ;  /* 0x00000028362e7211 */ /* 0x020fc400078610ff */
[----:B--2---:R-:W-:Y:S02]  /*76d0*/  LOP3.LUT R49, R0, 0x22, RZ, 0xfc, !PT ;  /* 0x0000002200317812 */ /* 0x004fe400078efcff */
[----:B------:R-:W-:Y:S02]  /*76e0*/  LEA R48, P6, R52, R40, 0x2 ;  /* 0x0000002834307211 */ /* 0x000fe400078c10ff */
[-C--:B------:R-:W-:Y:S01]  /*76f0*/  LEA.HI.X.SX32 R47, R54, R41.reuse, 0x2, P3 ;  /* 0x00000029362f7211 */ /* 0x080fe200018f16ff */
[----:B------:R-:W-:Y:S01]  /*7700*/  IMAD R54, R3, 0x2, R52 ;  /* 0x0000000203367824 */ /* 0x000fe200078e0234 */
[----:B------:R-:W-:Y:S02]  /*7710*/  LOP3.LUT R50, R0, 0x20, RZ, 0xfc, !PT ;  /* 0x0000002000327812 */ /* 0x000fe400078efcff */
[----:B------:R-:W-:Y:S01]  /*7720*/  ISETP.LT.AND P5, PT, R49, UR33, !P0 ;  /* 0x0000002131007c0c */ /* 0x000fe2000c7a1270 */
[----:B------:R-:W-:Y:S01]  /*7730*/  @P2 STG.E desc[UR58][R46.64], R98 ;  /* 0x000000622e002986 */ /* 0x000fe2000c10193a */
[----:B------:R-:W-:Y:S01]  /*7740*/  LEA.HI.X.SX32 R49, R52, R41, 0x2, P6 ;  /* 0x0000002934317211 */ /* 0x000fe200030f16ff */
[----:B------:R-:W-:Y:S01]  /*7750*/  IMAD R52, R3, 0x2, R54 ;  /* 0x0000000203347824 */ /* 0x000fe200078e0236 */
[----:B------:R-:W-:-:S02]  /*7760*/  ISETP.LT.AND P1, PT, R50, UR33, !P0 ;  /* 0x0000002132007c0c */ /* 0x000fc4000c721270 */
[----:B---3--:R-:W-:Y:S01]  /*7770*/  LOP3.LUT R45, R0, 0x26, RZ, 0xfc, !PT ;  /* 0x00000026002d7812 */ /* 0x008fe200078efcff */
[----:B------:R2:W-:Y:S01]  /*7780*/  @P4 STG.E desc[UR58][R48.64], R99 ;  /* 0x0000006330004986 */ /* 0x0005e2000c10193a */
[-C--:B------:R-:W-:Y:S02]  /*7790*/  LEA R42, P2, R54, R40.reuse, 0x2 ;  /* 0x00000028362a7211 */ /* 0x080fe400078410ff */
[-C--:B------:R-:W-:Y:S02]  /*77a0*/  LEA R44, P6, R52, R40.reuse, 0x2 ;  /* 0x00000028342c7211 */ /* 0x080fe400078c10ff */
[----:B------:R-:W-:Y:S02]  /*77b0*/  ISETP.LT.AND P4, PT, R45, UR33, !P0 ;  /* 0x000000212d007c0c */ /* 0x000fe4000c781270 */
[-C--:B------:R-:W-:Y:S02]  /*77c0*/  LEA.HI.X.SX32 R43, R54, R41.reuse, 0x2, P2 ;  /* 0x00000029362b7211 */ /* 0x080fe400010f16ff */
[----:B------:R-:W-:Y:S01]  /*77d0*/  LEA.HI.X.SX32 R45, R52, R41, 0x2, P6 ;  /* 0x00000029342d7211 */ /* 0x000fe200030f16ff */
[C---:B------:R-:W-:Y:S01]  /*77e0*/  IMAD R52, R3.reuse, 0x2, R52 ;  /* 0x0000000203347824 */ /* 0x040fe200078e0234 */
[C---:B------:R-:W-:Y:S01]  /*77f0*/  LOP3.LUT R50, R0.reuse, 0x24, RZ, 0xfc, !PT ;  /* 0x0000002400327812 */ /* 0x040fe200078efcff */
[----:B------:R-:W-:Y:S01]  /*7800*/  @P1 STG.E desc[UR58][R42.64], R92 ;  /* 0x0000005c2a001986 */ /* 0x000fe2000c10193a */
[----:B--2---:R-:W-:Y:S01]  /*7810*/  LOP3.LUT R49, R0, 0x2a, RZ, 0xfc, !PT ;  /* 0x0000002a00317812 */ /* 0x004fe200078efcff */
[----:B------:R-:W-:Y:S01]  /*7820*/  IMAD R54, R3, 0x2, R52 ;  /* 0x0000000203367824 */ /* 0x000fe200078e0234 */
[----:B------:R-:W-:Y:S01]  /*7830*/  ISETP.LT.AND P3, PT, R50, UR33, !P0 ;  /* 0x0000002132007c0c */ /* 0x000fe2000c761270 */
[----:B------:R2:W-:Y:S01]  /*7840*/  @P5 STG.E desc[UR58][R44.64], R93 ;  /* 0x0000005d2c005986 */ /* 0x0005e2000c10193a */
[----:B------:R-:W-:-:S02]  /*7850*/  LEA R46, P1, R52, R40, 0x2 ;  /* 0x00000028342e7211 */ /* 0x000fc400078210ff */
[----:B------:R-:W-:Y:S02]  /*7860*/  LEA R48, P6, R54, R40, 0x2 ;  /* 0x0000002836307211 */ /* 0x000fe400078c10ff */
[-C--:B------:R-:W-:Y:S01]  /*7870*/  LEA.HI.X.SX32 R47, R52, R41.reuse, 0x2, P1 ;  /* 0x00000029342f7211 */ /* 0x080fe200008f16ff */
[----:B------:R-:W-:Y:S01]  /*7880*/  IMAD R52, R3, 0x2, R54 ;  /* 0x0000000203347824 */ /* 0x000fe200078e0236 */
[----:B------:R-:W-:Y:S02]  /*7890*/  LOP3.LUT R50, R0, 0x28, RZ, 0xfc, !PT ;  /* 0x0000002800327812 */ /* 0x000fe400078efcff */
        /* <DEDUP_REMOVED lines=18> */
[----:B---3--:R-:W-:-:S02]  /*79c0*/  LEA R46, P2, R54, R40, 0x2 ;  /* 0x00000028362e7211 */ /* 0x008fc400078410ff */
[----:B--2---:R-:W-:Y:S02]  /*79d0*/  LOP3.LUT R49, R0, 0x32, RZ, 0xfc, !PT ;  /* 0x0000003200317812 */ /* 0x004fe400078efcff */
[----:B------:R-:W-:Y:S02]  /*79e0*/  LEA R48, P6, R52, R40, 0x2 ;  /* 0x0000002834307211 */ /* 0x000fe400078c10ff */
[-C--:B------:R-:W-:Y:S01]  /*79f0*/  LEA.HI.X.SX32 R47, R54, R41.reuse, 0x2, P2 ;  /* 0x00000029362f7211 */ /* 0x080fe200010f16ff */
[----:B------:R-:W-:Y:S01]  /*7a00*/  IMAD R54, R3, 0x2, R52 ;  /* 0x0000000203367824 */ /* 0x000fe200078e0234 */
[----:B------:R-:W-:Y:S02]  /*7a10*/  LOP3.LUT R50, R0, 0x30, RZ, 0xfc, !PT ;  /* 0x0000003000327812 */ /* 0x000fe400078efcff */
[----:B------:R-:W-:Y:S01]  /*7a20*/  ISETP.LT.AND P5, PT, R49, UR33, !P0 ;  /* 0x0000002131007c0c */ /* 0x000fe2000c7a1270 */
[----:B------:R2:W-:Y:S01]  /*7a30*/  @P1 STG.E desc[UR58][R46.64], R90 ;  /* 0x0000005a2e001986 */ /* 0x0005e2000c10193a */
[----:B------:R-:W-:Y:S01]  /*7a40*/  LEA.HI.X.SX32 R49, R52, R41, 0x2, P6 ;  /* 0x0000002934317211 */ /* 0x000fe200030f16ff */
[----:B------:R-:W-:Y:S01]  /*7a50*/  IMAD R52, R3, 0x2, R54 ;  /* 0x0000000203347824 */ /* 0x000fe200078e0236 */
[----:B------:R-:W-:-:S02]  /*7a60*/  ISETP.LT.AND P3, PT, R50, UR33, !P0 ;  /* 0x0000002132007c0c */ /* 0x000fc4000c761270 */
[----:B-----5:R-:W-:Y:S01]  /*7a70*/  LOP3.LUT R45, R0, 0x36, RZ, 0xfc, !PT ;  /* 0x00000036002d7812 */ /* 0x020fe200078efcff */
[----:B------:R3:W-:Y:S01]  /*7a80*/  @P4 STG.E desc[UR58][R48.64], R91 ;  /* 0x0000005b30004986 */ /* 0x0007e2000c10193a */
[-C--:B------:R-:W-:Y:S02]  /*7a90*/  LEA R42, P1, R54, R40.reuse, 0x2 ;  /* 0x00000028362a7211 */ /* 0x080fe400078210ff */
[----:B------:R-:W-:Y:S02]  /*7aa0*/  LEA R44, P6, R52, R40, 0x2 ;  /* 0x00000028342c7211 */ /* 0x000fe400078c10ff */
[----:B------:R-:W-:Y:S02]  /*7ab0*/  ISETP.LT.AND P4, PT, R45, UR33, !P0 ;  /* 0x000000212d007c0c */ /* 0x000fe4000c781270 */
[----:B------:R-:W-:Y:S02]  /*7ac0*/  LOP3.LUT R50, R0, 0x34, RZ, 0xfc, !PT ;  /* 0x0000003400327812 */ /* 0x000fe400078efcff */
[----:B------:R-:W-:-:S02]  /*7ad0*/  LEA.HI.X.SX32 R43, R54, R41, 0x2, P1 ;  /* 0x00000029362b7211 */ /* 0x000fc400008f16ff */
[----:B------:R-:W-:Y:S01]  /*7ae0*/  LEA.HI.X.SX32 R45, R52, R41, 0x2, P6 ;  /* 0x00000029342d7211 */ /* 0x000fe200030f16ff */
[C---:B------:R-:W-:Y:S01]  /*7af0*/  IMAD R52, R3.reuse, 0x2, R52 ;  /* 0x0000000203347824 */ /* 0x040fe200078e0234 */
[----:B------:R-:W-:Y:S01]  /*7b00*/  ISETP.LT.AND P2, PT, R50, UR33, !P0 ;  /* 0x0000002132007c0c */ /* 0x000fe2000c741270 */
[----:B-1----:R1:W-:Y:S01]  /*7b10*/  @P3 STG.E desc[UR58][R42.64], R36 ;  /* 0x000000242a003986 */ /* 0x0023e2000c10193a */
[----:B------:R-:W-:Y:S01]  /*7b20*/  LOP3.LUT R50, R0, 0x38, RZ, 0xfc, !PT ;  /* 0x0000003800327812 */ /* 0x000fe200078efcff */
[----:B------:R-:W-:Y:S01]  /*7b30*/  IMAD R54, R3, 0x2, R52 ;  /* 0x0000000203367824 */ /* 0x000fe200078e0234 */
[----:B--2---:R-:W-:Y:S01]  /*7b40*/  LEA R46, P3, R52, R40, 0x2 ;  /* 0x00000028342e7211 */ /* 0x004fe200078610ff */
[----:B------:R2:W-:Y:S01]  /*7b50*/  @P5 STG.E desc[UR58][R44.64], R37 ;  /* 0x000000252c005986 */ /* 0x0005e2000c10193a */
[----:B------:R-:W-:Y:S02]  /*7b60*/  ISETP.LT.AND P1, PT, R50, UR33, !P0 ;  /* 0x0000002132007c0c */ /* 0x000fe4000c721270 */
[----:B------:R-:W-:-:S02]  /*7b70*/  LOP3.LUT R50, R0, 0x3c, RZ, 0xfc, !PT ;  /* 0x0000003c00327812 */ /* 0x000fc400078efcff */
[-C--:B------:R-:W-:Y:S01]  /*7b80*/  LEA.HI.X.SX32 R47, R52, R41.reuse, 0x2, P3 ;  /* 0x00000029342f7211 */ /* 0x080fe200018f16ff */
[C---:B------:R-:W-:Y:S01]  /*7b90*/  IMAD R52, R3.reuse, 0x2, R54 ;  /* 0x0000000203347824 */ /* 0x040fe200078e0236 */
[----:B---3--:R-:W-:Y:S02]  /*7ba0*/  LOP3.LUT R49, R0, 0x3a, RZ, 0xfc, !PT ;  /* 0x0000003a00317812 */ /* 0x008fe400078efcff */
[----:B------:R-:W-:Y:S01]  /*7bb0*/  LEA R48, P6, R54, R40, 0x2 ;  /* 0x0000002836307211 */ /* 0x000fe200078c10ff */
[----:B------:R3:W-:Y:S01]  /*7bc0*/  @P2 STG.E desc[UR58][R46.64], R38 ;  /* 0x000000262e002986 */ /* 0x0007e2000c10193a */
[----:B------:R-:W-:Y:S01]  /*7bd0*/  ISETP.LT.AND P3, PT, R50, UR33, !P0 ;  /* 0x0000002132007c0c */ /* 0x000fe2000c761270 */
[----:B------:R-:W-:Y:S01]  /*7be0*/  IMAD R50, R3, 0x2, R52 ;  /* 0x0000000203327824 */ /* 0x000fe200078e0234 */
[----:B------:R-:W-:Y:S02]  /*7bf0*/  ISETP.LT.AND P5, PT, R49, UR33, !P0 ;  /* 0x0000002131007c0c */ /* 0x000fe4000c7a1270 */
[----:B------:R-:W-:-:S02]  /*7c00*/  LEA.HI.X.SX32 R49, R54, R41, 0x2, P6 ;  /* 0x0000002936317211 */ /* 0x000fc400030f16ff */
[----:B-1----:R-:W-:Y:S02]  /*7c10*/  LOP3.LUT R43, R0, 0x3e, RZ, 0xfc, !PT ;  /* 0x0000003e002b7812 */ /* 0x002fe400078efcff */
[-C--:B------:R-:W-:Y:S01]  /*7c20*/  LEA R36, P2, R52, R40.reuse, 0x2 ;  /* 0x0000002834247211 */ /* 0x080fe200078410ff */
[----:B------:R1:W-:Y:S01]  /*7c30*/  @P4 STG.E desc[UR58][R48.64], R39 ;  /* 0x0000002730004986 */ /* 0x0003e2000c10193a */
[-C--:B------:R-:W-:Y:S02]  /*7c40*/  LEA R42, P6, R50, R40.reuse, 0x2 ;  /* 0x00000028322a7211 */ /* 0x080fe400078c10ff */
[----:B------:R-:W-:Y:S02]  /*7c50*/  ISETP.LT.AND P4, PT, R43, UR33, !P0 ;  /* 0x000000212b007c0c */ /* 0x000fe4000c781270 */
[-C--:B--2---:R-:W-:Y:S02]  /*7c60*/  LEA.HI.X.SX32 R37, R52, R41.reuse, 0x2, P2 ;  /* 0x0000002934257211 */ /* 0x084fe400010f16ff */
[----:B------:R-:W-:Y:S01]  /*7c70*/  LEA.HI.X.SX32 R43, R50, R41, 0x2, P6 ;  /* 0x00000029322b7211 */ /* 0x000fe200030f16ff */
[C---:B------:R-:W-:Y:S01]  /*7c80*/  IMAD R50, R3.reuse, 0x2, R50 ;  /* 0x0000000203327824 */ /* 0x040fe200078e0232 */
[C---:B------:R-:W-:Y:S01]  /*7c90*/  LOP3.LUT R44, R0.reuse, 0x40, RZ, 0xfc, !PT ;  /* 0x00000040002c7812 */ /* 0x040fe200078efcff */
[----:B----4-:R2:W-:Y:S01]  /*7ca0*/  @P1 STG.E desc[UR58][R36.64], R32 ;  /* 0x0000002024001986 */ /* 0x0105e2000c10193a */
[----:B---3--:R-:W-:Y:S01]  /*7cb0*/  LOP3.LUT R46, R0, 0x44, RZ, 0xfc, !PT ;  /* 0x00000044002e7812 */ /* 0x008fe200078efcff */
[----:B-1----:R-:W-:Y:S01]  /*7cc0*/  IMAD R48, R3, 0x2, R50 ;  /* 0x0000000203307824 */ /* 0x002fe200078e0232 */
[----:B------:R-:W-:Y:S01]  /*7cd0*/  LEA R38, P1, R50, R40, 0x2 ;  /* 0x0000002832267211 */ /* 0x000fe200078210ff */
[----:B------:R1:W-:Y:S01]  /*7ce0*/  @P5 STG.E desc[UR58][R42.64], R33 ;  /* 0x000000212a005986 */ /* 0x0003e2000c10193a */
[----:B------:R-:W-:-:S02]  /*7cf0*/  ISETP.LT.AND P2, PT, R44, UR33, !P0 ;  /* 0x000000212c007c0c */ /* 0x000fc4000c741270 */
[-C--:B------:R-:W-:Y:S01]  /*7d00*/  LEA.HI.X.SX32 R39, R50, R41.reuse, 0x2, P1 ;  /* 0x0000002932277211 */ /* 0x080fe200008f16ff */
[C---:B------:R-:W-:Y:S01]  /*7d10*/  IMAD R50, R3.reuse, 0x2, R48 ;  /* 0x0000000203327824 */ /* 0x040fe200078e0230 */
[----:B------:R-:W-:Y:S02]  /*7d20*/  LOP3.LUT R45, R0, 0x42, RZ, 0xfc, !PT ;  /* 0x00000042002d7812 */ /* 0x000fe400078efcff */
[----:B------:R-:W-:Y:S01]  /*7d30*/  LEA R44, P6, R48, R40, 0x2 ;  /* 0x00000028302c7211 */ /* 0x000fe200078c10ff */
[----:B------:R3:W-:Y:S01]  /*7d40*/  @P3 STG.E desc[UR58][R38.64], R34 ;  /* 0x0000002226003986 */ /* 0x0007e2000c10193a */
[----:B------:R-:W-:Y:S01]  /*7d50*/  ISETP.LT.AND P1, PT, R46, UR33, !P0 ;  /* 0x000000212e007c0c */ /* 0x000fe2000c721270 */
[----:B------:R-:W-:Y:S01]  /*7d60*/  IMAD R46, R3, 0x2, R50 ;  /* 0x00000002032e7824 */ /* 0x000fe200078e0232 */
[----:B------:R-:W-:Y:S02]  /*7d70*/  ISETP.LT.AND P5, PT, R45, UR33, !P0 ;  /* 0x000000212d007c0c */ /* 0x000fe4000c7a1270 */
[----:B------:R-:W-:-:S02]  /*7d80*/  LEA.HI.X.SX32 R45, R48, R41, 0x2, P6 ;  /* 0x00000029302d7211 */ /* 0x000fc400030f16ff */
[----:B--2---:R-:W-:Y:S02]  /*7d90*/  LOP3.LUT R37, R0, 0x46, RZ, 0xfc, !PT ;  /* 0x0000004600257812 */ /* 0x004fe400078efcff */
[-C--:B------:R-:W-:Y:S01]  /*7da0*/  LEA R32, P3, R50, R40.reuse, 0x2 ;  /* 0x0000002832207211 */ /* 0x080fe200078610ff */
[----:B------:R2:W-:Y:S01]  /*7db0*/  @P4 STG.E desc[UR58][R44.64], R35 ;  /* 0x000000232c004986 */ /* 0x0005e2000c10193a */
[-C--:B------:R-:W-:Y:S02]  /*7dc0*/  LEA R36, P6, R46, R40.reuse, 0x2 ;  /* 0x000000282e247211 */ /* 0x080fe400078c10ff */
[----:B------:R-:W-:Y:S02]  /*7dd0*/  ISETP.LT.AND P4, PT, R37, UR33, !P0 ;  /* 0x0000002125007c0c */ /* 0x000fe4000c781270 */
[-C--:B-1----:R-:W-:Y:S02]  /*7de0*/  LEA.HI.X.SX32 R33, R50, R41.reuse, 0x2, P3 ;  /* 0x0000002932217211 */ /* 0x082fe400018f16ff */
[----:B------:R-:W-:Y:S01]  /*7df0*/  LEA.HI.X.SX32 R37, R46, R41, 0x2, P6 ;  /* 0x000000292e257211 */ /* 0x000fe200030f16ff */
[C---:B------:R-:W-:Y:S01]  /*7e00*/  IMAD R46, R3.reuse, 0x2, R46 ;  /* 0x00000002032e7824 */ /* 0x040fe200078e022e */
[C---:B------:R-:W-:Y:S01]  /*7e10*/  LOP3.LUT R42, R0.reuse, 0x48, RZ, 0xfc, !PT ;  /* 0x00000048002a7812 */ /* 0x040fe200078efcff */
[----:B------:R1:W-:Y:S01]  /*7e20*/  @P2 STG.E desc[UR58][R32.64], R28 ;  /* 0x0000001c20002986 */ /* 0x0003e2000c10193a */
[----:B---3--:R-:W-:Y:S01]  /*7e30*/  LOP3.LUT R39, R0, 0x4a, RZ, 0xfc, !PT ;  /* 0x0000004a00277812 */ /* 0x008fe200078efcff */
[----:B--2---:R-:W-:Y:S01]  /*7e40*/  IMAD R44, R3, 0x2, R46 ;  /* 0x00000002032c7824 */ /* 0x004fe200078e022e */
[----:B------:R-:W-:Y:S01]  /*7e50*/  LEA R34, P2, R46, R40, 0x2 ;  /* 0x000000282e227211 */ /* 0x000fe200078410ff */
[----:B------:R2:W-:Y:S01]  /*7e60*/  @P5 STG.E desc[UR58][R36.64], R29 ;  /* 0x0000001d24005986 */ /* 0x0005e2000c10193a */
[----:B------:R-:W-:-:S02]  /*7e70*/  ISETP.LT.AND P3, PT, R42, UR33, !P0 ;  /* 0x000000212a007c0c */ /* 0x000fc4000c761270 */
[----:B------:R-:W-:Y:S02]  /*7e80*/  LOP3.LUT R42, R0, 0x4c, RZ, 0xfc, !PT ;  /* 0x0000004c002a7812 */ /* 0x000fe400078efcff */
[-C--:B------:R-:W-:Y:S01]  /*7e90*/  LEA.HI.X.SX32 R35, R46, R41.reuse, 0x2, P2 ;  /* 0x000000292e237211 */ /* 0x080fe200010f16ff */
[C---:B------:R-:W-:Y:S01]  /*7ea0*/  IMAD R46, R3.reuse, 0x2, R44 ;  /* 0x00000002032e7824 */ /* 0x040fe200078e022c */
[----:B------:R-:W-:Y:S02]  /*7eb0*/  LEA R38, P6, R44, R40, 0x2 ;  /* 0x000000282c267211 */ /* 0x000fe400078c10ff */
[----:B------:R-:W-:Y:S01]  /*7ec0*/  ISETP.LT.AND P2, PT, R42, UR33, !P0 ;  /* 0x000000212a007c0c */ /* 0x000fe2000c741270 */
[----:B------:R-:W-:Y:S01]  /*7ed0*/  IMAD R42, R3, 0x2, R46 ;  /* 0x00000002032a7824 */ /* 0x000fe200078e022e */
[----:B------:R-:W-:Y:S01]  /*7ee0*/  ISETP.LT.AND P5, PT, R39, UR33, !P0 ;  /* 0x0000002127007c0c */ /* 0x000fe2000c7a1270 */
[----:B------:R3:W-:Y:S01]  /*7ef0*/  @P1 STG.E desc[UR58][R34.64], R30 ;  /* 0x0000001e22001986 */ /* 0x0007e2000c10193a */
        /* <DEDUP_REMOVED lines=10> */
[----:B------:R2:W-:Y:S01]  /*7fa0*/  @P3 STG.E desc[UR58][R28.64], R4 ;  /* 0x000000041c003986 */ /* 0x0005e2000c10193a */
[----:B---3--:R-:W-:Y:S01]  /*7fb0*/  LOP3.LUT R35, R0, 0x52, RZ, 0xfc, !PT ;  /* 0x0000005200237812 */ /* 0x008fe200078efcff */
[----:B-1----:R-:W-:Y:S01]  /*7fc0*/  IMAD R38, R3, 0x2, R42 ;  /* 0x0000000203267824 */ /* 0x002fe200078e022a */
        /* <DEDUP_REMOVED lines=28> */
[-C--:B------:R-:W-:Y:S02]  /*8190*/  LEA R30, P6, R34, R40.reuse, 0x2 ;  /* 0x00000028221e7211 */ /* 0x080fe400078c10ff */
[-C--:B------:R-:W-:Y:S01]  /*81a0*/  LEA.HI.X.SX32 R7, R36, R41.reuse, 0x2, P1 ;  /* 0x0000002924077211 */ /* 0x080fe200008f16ff */
[----:B------:R-:W-:Y:S01]  /*81b0*/  IMAD R36, R3, 0x2, R34 ;  /* 0x0000000203247824 */ /* 0x000fe200078e0222 */
[----:B------:R-:W-:Y:S02]  /*81c0*/  ISETP.LT.AND P5, PT, R31, UR33, !P0 ;  /* 0x000000211f007c0c */ /* 0x000fe4000c7a1270 */
[----:B------:R-:W-:Y:S01]  /*81d0*/  LEA.HI.X.SX32 R31, R34, R41, 0x2, P6 ;  /* 0x00000029221f7211 */ /* 0x000fe200030f16ff */
[----:B------:R-:W-:Y:S01]  /*81e0*/  @P3 STG.E desc[UR58][R6.64], R10 ;  /* 0x0000000a06003986 */ /* 0x000fe2000c10193a */
[----:B------:R-:W-:Y:S01]  /*81f0*/  ISETP.LT.AND P1, PT, R32, UR33, !P0 ;  /* 0x0000002120007c0c */ /* 0x000fe2000c721270 */
[----:B------:R-:W-:Y:S01]  /*8200*/  IMAD R32, R3, 0x2, R36 ;  /* 0x0000000203207824 */ /* 0x000fe200078e0224 */
[----:B-1----:R-:W-:Y:S01]  /*8210*/  LEA R4, P3, R36, R40, 0x2 ;  /* 0x0000002824047211 */ /* 0x002fe200078610ff */
[----:B------:R1:W-:Y:S01]  /*8220*/  @P4 STG.E desc[UR58][R30.64], R11 ;  /* 0x0000000b1e004986 */ /* 0x0003e2000c10193a */
[----:B--2---:R-:W-:-:S02]  /*8230*/  LOP3.LUT R9, R0, 0x5e, RZ, 0xfc, !PT ;  /* 0x0000005e00097812 */ /* 0x004fc400078efcff */
[-C--:B------:R-:W-:Y:S02]  /*8240*/  LEA R8, P4, R32, R40.reuse, 0x2 ;  /* 0x0000002820087211 */ /* 0x080fe400078810ff */
[-C--:B------:R-:W-:Y:S02]  /*8250*/  LEA.HI.X.SX32 R5, R36, R41.reuse, 0x2, P3 ;  /* 0x0000002924057211 */ /* 0x080fe400018f16ff */
[----:B------:R-:W-:Y:S02]  /*8260*/  ISETP.LT.AND P3, PT, R9, UR33, !P0 ;  /* 0x0000002109007c0c */ /* 0x000fe4000c761270 */
[----:B------:R-:W-:Y:S01]  /*8270*/  LEA.HI.X.SX32 R9, R32, R41, 0x2, P4 ;  /* 0x0000002920097211 */ /* 0x000fe200020f16ff */
[C---:B------:R-:W-:Y:S01]  /*8280*/  IMAD R32, R3.reuse, 0x2, R32 ;  /* 0x0000000203207824 */ /* 0x040fe200078e0220 */
[C---:B------:R-:W-:Y:S01]  /*8290*/  LOP3.LUT R28, R0.reuse, 0x60, RZ, 0xfc, !PT ;  /* 0x00000060001c7812 */ /* 0x040fe200078efcff */
[----:B------:R-:W-:Y:S01]  /*82a0*/  @P2 STG.E desc[UR58][R4.64], R12 ;  /* 0x0000000c04002986 */ /* 0x000fe2000c10193a */
[----:B-1----:R-:W-:Y:S01]  /*82b0*/  LOP3.LUT R11, R0, 0x62, RZ, 0xfc, !PT ;  /* 0x00000062000b7812 */ /* 0x002fe200078efcff */
[----:B------:R-:W-:Y:S01]  /*82c0*/  IMAD R30, R3, 0x2, R32 ;  /* 0x00000002031e7824 */ /* 0x000fe200078e0220 */
        /* <DEDUP_REMOVED lines=22> */
[----:B--2---:R-:W-:Y:S01]  /*8430*/  IMAD R14, R3, 0x2, R28 ;  /* 0x00000002030e7824 */ /* 0x004fe200078e021c */
[----:B------:R-:W-:Y:S01]  /*8440*/  LEA R6, P4, R28, R40, 0x2 ;  /* 0x000000281c067211 */ /* 0x000fe200078810ff */
[----:B------:R2:W-:Y:S01]  /*8450*/  @P5 STG.E desc[UR58][R8.64], R17 ;  /* 0x0000001108005986 */ /* 0x0005e2000c10193a */
[----:B-1----:R-:W-:-:S02]  /*8460*/  LOP3.LUT R11, R0, 0x6a, RZ, 0xfc, !PT ;  /* 0x0000006a000b7812 */ /* 0x002fc400078efcff */
[----:B------:R-:W-:Y:S02]  /*8470*/  LEA R10, P6, R14, R40, 0x2 ;  /* 0x000000280e0a7211 */ /* 0x000fe400078c10ff */
[-C--:B------:R-:W-:Y:S01]  /*8480*/  LEA.HI.X.SX32 R7, R28, R41.reuse, 0x2, P4 ;  /* 0x000000291c077211 */ /* 0x080fe200020f16ff */
[----:B------:R-:W-:Y:S01]  /*8490*/  IMAD R28, R3, 0x2, R14 ;  /* 0x00000002031c7824 */ /* 0x000fe200078e020e */
[----:B------:R-:W-:Y:S02]  /*84a0*/  ISETP.LT.AND P5, PT, R11, UR33, !P0 ;  /* 0x000000210b007c0c */ /* 0x000fe4000c7a1270 */
[----:B------:R-:W-:Y:S01]  /*84b0*/  LEA.HI.X.SX32 R11, R14, R41, 0x2, P6 ;  /* 0x000000290e0b7211 */ /* 0x000fe200030f16ff */
[----:B------:R-:W-:Y:S01]  /*84c0*/  IMAD R14, R3, 0x2, R28 ;  /* 0x00000002030e7824 */ /* 0x000fe200078e021c */
[----:B------:R-:W-:Y:S01]  /*84d0*/  ISETP.LT.AND P1, PT, R12, UR33, !P0 ;  /* 0x000000210c007c0c */ /* 0x000fe2000c721270 */
[----:B------:R-:W-:Y:S01]  /*84e0*/  @P2 STG.E desc[UR58][R6.64], R18 ;  /* 0x0000001206002986 */ /* 0x000fe2000c10193a */
[----:B--2---:R-:W-:-:S02]  /*84f0*/  LOP3.LUT R9, R0, 0x6e, RZ, 0xfc, !PT ;  /* 0x0000006e00097812 */ /* 0x004fc400078efcff */
[-C--:B------:R-:W-:Y:S01]  /*8500*/  LEA R8, P6, R14, R40.reuse, 0x2 ;  /* 0x000000280e087211 */ /* 0x080fe200078c10ff */
[----:B------:R1:W-:Y:S01]  /*8510*/  @P3 STG.E desc[UR58][R10.64], R19 ;  /* 0x000000130a003986 */ /* 0x0003e2000c10193a */
[----:B------:R-:W-:Y:S02]  /*8520*/  LEA R4, P2, R28, R40, 0x2 ;  /* 0x000000281c047211 */ /* 0x000fe400078410ff */
[----:B------:R-:W-:Y:S02]  /*8530*/  ISETP.LT.AND P3, PT, R9, UR33, !P0 ;  /* 0x0000002109007c0c */ /* 0x000fe4000c761270 */
[-C--:B------:R-:W-:Y:S01]  /*8540*/  LEA.HI.X.SX32 R9, R14, R41.reuse, 0x2, P6 ;  /* 0x000000290e097211 */ /* 0x080fe200030f16ff */
[C---:B------:R-:W-:Y:S01]  /*8550*/  IMAD R14, R3.reuse, 0x2, R14 ;  /* 0x00000002030e7824 */ /* 0x040fe200078e020e */
[----:B------:R-:W-:Y:S02]  /*8560*/  LOP3.LUT R12, R0, 0x6c, RZ, 0xfc, !PT ;  /* 0x0000006c000c7812 */ /* 0x000fe400078efcff */
[----:B------:R-:W-:Y:S01]  /*8570*/  LEA.HI.X.SX32 R5, R28, R41, 0x2, P2 ;  /* 0x000000291c057211 */ /* 0x000fe200010f16ff */
[----:B------:R-:W-:Y:S01]  /*8580*/  IMAD R16, R3, 0x2, R14 ;  /* 0x0000000203107824 */ /* 0x000fe200078e020e */
[----:B------:R-:W-:Y:S01]  /*8590*/  ISETP.LT.AND P4, PT, R12, UR33, !P0 ;  /* 0x000000210c007c0c */ /* 0x000fe2000c781270 */
[----:B------:R-:W2:Y:S01]  /*85a0*/  LDS.128 R28, [R2] ;  /* 0x00000000021c7984 */ /* 0x000ea20000000c00 */
[----:B------:R-:W-:-:S02]  /*85b0*/  LOP3.LUT R12, R0, 0x70, RZ, 0xfc, !PT ;  /* 0x00000070000c7812 */ /* 0x000fc400078efcff */
[----:B-1----:R-:W-:Y:S01]  /*85c0*/  LOP3.LUT R11, R0, 0x74, RZ, 0xfc, !PT ;  /* 0x00000074000b7812 */ /* 0x002fe200078efcff */
[----:B------:R-:W-:Y:S01]  /*85d0*/  @P1 STG.E desc[UR58][R4.64], R20 ;  /* 0x0000001404001986 */ /* 0x000fe2000c10193a */
[-C--:B------:R-:W-:Y:S02]  /*85e0*/  LEA R6, P1, R14, R40.reuse, 0x2 ;  /* 0x000000280e067211 */ /* 0x080fe400078210ff */
[----:B------:R-:W-:Y:S01]  /*85f0*/  ISETP.LT.AND P2, PT, R12, UR33, !P0 ;  /* 0x000000210c007c0c */ /* 0x000fe2000c741270 */
[----:B------:R1:W-:Y:S01]  /*8600*/  @P5 STG.E desc[UR58][R8.64], R21 ;  /* 0x0000001508005986 */ /* 0x0003e2000c10193a */
[----:B------:R-:W-:Y:S02]  /*8610*/  LEA R10, P6, R16, R40, 0x2 ;  /* 0x00000028100a7211 */ /* 0x000fe400078c10ff */
[----:B------:R-:W-:Y:S02]  /*8620*/  LOP3.LUT R12, R0, 0x72, RZ, 0xfc, !PT ;  /* 0x00000072000c7812 */ /* 0x000fe400078efcff */
[----:B------:R-:W-:-:S02]  /*8630*/  LEA.HI.X.SX32 R7, R14, R41, 0x2, P1 ;  /* 0x000000290e077211 */ /* 0x000fc400008f16ff */
[----:B------:R-:W-:Y:S02]  /*8640*/  ISETP.LT.AND P5, PT, R11, UR33, !P0 ;  /* 0x000000210b007c0c */ /* 0x000fe4000c7a1270 */
[----:B------:R-:W-:Y:S01]  /*8650*/  LEA.HI.X.SX32 R11, R16, R41, 0x2, P6 ;  /* 0x00000029100b7211 */ /* 0x000fe200030f16ff */
[C---:B------:R-:W-:Y:S01]  /*8660*/  IMAD R16, R3.reuse, 0x2, R16 ;  /* 0x0000000203107824 */ /* 0x040fe200078e0210 */
[----:B------:R-:W-:Y:S01]  /*8670*/  ISETP.LT.AND P1, PT, R12, UR33, !P0 ;  /* 0x000000210c007c0c */ /* 0x000fe2000c721270 */
[----:B------:R3:W-:Y:S01]  /*8680*/  @P4 STG.E desc[UR58][R6.64], R22 ;  /* 0x0000001606004986 */ /* 0x0007e2000c10193a */
[C---:B------:R-:W-:Y:S02]  /*8690*/  LOP3.LUT R12, R0.reuse, 0x76, RZ, 0xfc, !PT ;  /* 0x00000076000c7812 */ /* 0x040fe400078efcff */
[----:B-1----:R-:W-:Y:S01]  /*86a0*/  LOP3.LUT R9, R0, 0x78, RZ, 0xfc, !PT ;  /* 0x0000007800097812 */ /* 0x002fe200078efcff */
[----:B------:R1:W-:Y:S01]  /*86b0*/  @P3 STG.E desc[UR58][R10.64], R23 ;  /* 0x000000170a003986 */ /* 0x0003e2000c10193a */
[----:B------:R-:W-:Y:S01]  /*86c0*/  ISETP.LT.AND P4, PT, R12, UR33, !P0 ;  /* 0x000000210c007c0c */ /* 0x000fe2000c781270 */
[----:B------:R-:W-:Y:S01]  /*86d0*/  IMAD R12, R3, 0x2, R16 ;  /* 0x00000002030c7824 */ /* 0x000fe200078e0210 */
[----:B------:R-:W-:-:S02]  /*86e0*/  LEA R4, P3, R16, R40, 0x2 ;  /* 0x0000002810047211 */ /* 0x000fc400078610ff */
[----:B------:R-:W-:Y:S02]  /*86f0*/  LOP3.LUT R14, R0, 0x7c, RZ, 0xfc, !PT ;  /* 0x0000007c000e7812 */ /* 0x000fe400078efcff */
[-C--:B------:R-:W-:Y:S01]  /*8700*/  LEA.HI.X.SX32 R5, R16, R41.reuse, 0x2, P3 ;  /* 0x0000002910057211 */ /* 0x080fe200018f16ff */
[----:B------:R-:W-:Y:S01]  /*8710*/  IMAD R16, R3, 0x2, R12 ;  /* 0x0000000203107824 */ /* 0x000fe200078e020c */
[----:B------:R-:W-:Y:S02]  /*8720*/  LEA R8, P6, R12, R40, 0x2 ;  /* 0x000000280c087211 */ /* 0x000fe400078c10ff */
[----:B------:R-:W-:Y:S01]  /*8730*/  ISETP.LT.AND P3, PT, R9, UR33, !P0 ;  /* 0x0000002109007c0c */ /* 0x000fe2000c761270 */
[C---:B------:R-:W-:Y:S01]  /*8740*/  IMAD R18, R3.reuse, 0x2, R16 ;  /* 0x0000000203127824 */ /* 0x040fe200078e0210 */
[----:B---3--:R-:W-:Y:S01]  /*8750*/  LOP3.LUT R6, R0, 0x7a, RZ, 0xfc, !PT ;  /* 0x0000007a00067812 */ /* 0x008fe200078efcff */
[----:B------:R-:W-:Y:S01]  /*8760*/  @P2 STG.E desc[UR58][R4.64], R24 ;  /* 0x0000001804002986 */ /* 0x000fe2000c10193a */
[----:B------:R-:W-:Y:S01]  /*8770*/  LEA.HI.X.SX32 R9, R12, R41, 0x2, P6 ;  /* 0x000000290c097211 */ /* 0x000fe200030f16ff */
[----:B------:R-:W-:Y:S01]  /*8780*/  IMAD R20, R3, 0x2, R18 ;  /* 0x0000000203147824 */ /* 0x000fe200078e0212 */
[----:B------:R-:W-:-:S02]  /*8790*/  ISETP.LT.AND P2, PT, R6, UR33, !P0 ;  /* 0x0000002106007c0c */ /* 0x000fc4000c741270 */
[-C--:B------:R-:W-:Y:S01]  /*87a0*/  LEA R6, P6, R16, R40.reuse, 0x2 ;  /* 0x0000002810067211 */ /* 0x080fe200078c10ff */
[----:B------:R3:W-:Y:S01]  /*87b0*/  @P1 STG.E desc[UR58][R8.64], R25 ;  /* 0x0000001908001986 */ /* 0x0007e2000c10193a */
[C---:B------:R-:W-:Y:S01]  /*87c0*/  IMAD R22, R3.reuse, 0x2, R20 ;  /* 0x0000000203167824 */ /* 0x040fe200078e0214 */
[-C--:B-1----:R-:W-:Y:S02]  /*87d0*/  LEA R10, P1, R18, R40.reuse, 0x2 ;  /* 0x00000028120a7211 */ /* 0x082fe400078210ff */
[-C--:B------:R-:W-:Y:S01]  /*87e0*/  LEA.HI.X.SX32 R7, R16, R41.reuse, 0x2, P6 ;  /* 0x0000002910077211 */ /* 0x080fe200030f16ff */
[C---:B------:R-:W-:Y:S01]  /*87f0*/  IMAD R16, R3.reuse, 0x2, R22 ;  /* 0x0000000203107824 */ /* 0x040fe200078e0216 */
[-C--:B------:R-:W-:Y:S02]  /*8800*/  LEA.HI.X.SX32 R11, R18, R41.reuse, 0x2, P1 ;  /* 0x00000029120b7211 */ /* 0x080fe400008f16ff */
[-C--:B------:R-:W-:Y:S01]  /*8810*/  LEA R2, P1, R22, R40.reuse, 0x2 ;  /* 0x0000002816027211 */ /* 0x080fe200078210ff */
[----:B------:R1:W-:Y:S01]  /*8820*/  @P5 STG.E desc[UR58][R6.64], R26 ;  /* 0x0000001a06005986 */ /* 0x0003e2000c10193a */
[----:B------:R-:W-:Y:S01]  /*8830*/  LOP3.LUT R0, R0, 0x7e, RZ, 0xfc, !PT ;  /* 0x0000007e00007812 */ /* 0x000fe200078efcff */
[----:B---3--:R-:W-:Y:S01]  /*8840*/  IMAD R8, R3, 0x2, R16 ;  /* 0x0000000203087824 */ /* 0x008fe200078e0210 */
[----:B------:R-:W-:Y:S01]  /*8850*/  LEA R12, P6, R20, R40, 0x2 ;  /* 0x00000028140c7211 */ /* 0x000fe200078c10ff */
[----:B------:R1:W-:Y:S01]  /*8860*/  @P4 STG.E desc[UR58][R10.64], R27 ;  /* 0x0000001b0a004986 */ /* 0x0003e2000c10193a */
[----:B------:R-:W-:-:S02]  /*8870*/  LEA.HI.X.SX32 R3, R22, R41, 0x2, P1 ;  /* 0x0000002916037211 */ /* 0x000fc400008f16ff */
[----:B------:R-:W-:Y:S02]  /*8880*/  ISETP.LT.AND P1, PT, R14, UR33, !P0 ;  /* 0x000000210e007c0c */ /* 0x000fe4000c721270 */
[----:B------:R-:W-:Y:S02]  /*8890*/  ISETP.LT.AND P0, PT, R0, UR33, !P0 ;  /* 0x0000002100007c0c */ /* 0x000fe4000c701270 */
[----:B------:R-:W-:Y:S02]  /*88a0*/  LEA.HI.X.SX32 R13, R20, R41, 0x2, P6 ;  /* 0x00000029140d7211 */ /* 0x000fe400030f16ff */
[----:B------:R-:W-:-:S03]  /*88b0*/  LEA R4, P6, R16, R40, 0x2 ;  /* 0x0000002810047211 */ /* 0x000fc600078c10ff */
[----:B--2---:R1:W-:Y:S01]  /*88c0*/  @P3 STG.E desc[UR58][R12.64], R28 ;  /* 0x0000001c0c003986 */ /* 0x0043e2000c10193a */
[-C--:B------:R-:W-:Y:S02]  /*88d0*/  LEA.HI.X.SX32 R5, R16, R41.reuse, 0x2, P6 ;  /* 0x0000002910057211 */ /* 0x080fe400030f16ff */
[C---:B------:R-:W-:Y:S01]  /*88e0*/  LEA R40, P6, R8.reuse, R40, 0x2 ;  /* 0x0000002808287211 */ /* 0x040fe200078c10ff */
[----:B------:R1:W-:Y:S03]  /*88f0*/  @P2 STG.E desc[UR58][R2.64], R29 ;  /* 0x0000001d02002986 */ /* 0x0003e6000c10193a */
[----:B------:R-:W-:Y:S01]  /*8900*/  LEA.HI.X.SX32 R41, R8, R41, 0x2, P6 ;  /* 0x0000002908297211 */ /* 0x000fe200030f16ff */
[----:B------:R1:W-:Y:S01]  /*8910*/  @P1 STG.E desc[UR58][R4.64], R30 ;  /* 0x0000001e04001986 */ /* 0x0003e2000c10193a */
[----:B------:R-:W-:Y:S07]  /*8920*/  @!P0 EXIT ;  /* 0x000000000000894d */ /* 0x000fee0003800000 */
[----:B------:R-:W-:Y:S01]  /*8930*/  STG.E desc[UR58][R40.64], R31 ;  /* 0x0000001f28007986 */ /* 0x000fe2000c10193a */
[----:B------:R-:W-:Y:S05]  /*8940*/  EXIT ;  /* 0x000000000000794d */ /* 0x000fea0003800000 */
.L_x_2:
[----:B------:R-:W-:-:S00]  /*8950*/  BRA `(.L_x_2) ;  /* 0xfffffffc00fc7947 */ /* 0x000fc0000383ffff */
[----:B------:R-:W-:-:S00]  /*8960*/  NOP ;  /* 0x0000000000007918 */ /* 0x000fc00000000000 */
        /* <DEDUP_REMOVED lines=9> */
.L_x_3:


//--------------------- .nv.shared.matmul_kernel  --------------------------
	.section	.nv.shared.matmul_kernel,"aw",@nobits
	.sectionflags	@""
	.align	16
	.zero		1024


//--------------------- .nv.shared.reserved.0     --------------------------
	.section	.nv.shared.reserved.0,"aw",@nobits
	.weak		__nv_reservedSMEM_offset_0_alias
	.size		__nv_reservedSMEM_offset_0_alias, 0, 0
	.other		__nv_reservedSMEM_offset_0_alias,@"STO_CUDA_RESERVED_SHARED STV_DEFAULT"
__nv_reservedSMEM_offset_0_alias:
	.zero		0


//--------------------- .nv.constant0.matmul_kernel --------------------------
	.section	.nv.constant0.matmul_kernel,"a",@progbits
	.sectionflags	@""
	.align	4
.nv.constant0.matmul_kernel:
	.zero		608


//--------------------- SYMBOLS --------------------------

	.type		.nv.reservedSmem.offset0,@object
	.size		.nv.reservedSmem.offset0,0x4
